// auto-generated by cutlass_sweep.gemm — config: {"arch": "sm_90", "cluster_m": 1, "cluster_n": 2, "dtype": "tf32", "dtype_b": "tf32", "layout": "nt", "stages": 0, "tile_k": 32, "tile_m": 256, "tile_n": 256}
#include "cutlass/cutlass.h"
#include "cutlass/gemm/collective/collective_builder.hpp"
#include "cutlass/gemm/device/gemm_universal_adapter.h"
#include "cutlass/gemm/kernel/gemm_universal.hpp"
#include "cutlass/epilogue/collective/collective_builder.hpp"

using ElemA = cutlass::tfloat32_t;
using ElemB = cutlass::tfloat32_t;
using ElemCD = cutlass::tfloat32_t;
using Acc  = float;
using TileShape    = cute::Shape<cute::_256, cute::_256, cute::_32>;
using ClusterShape = cute::Shape<cute::_1, cute::_2, cute::_1>;

using CollectiveEpilogue = typename cutlass::epilogue::collective::CollectiveBuilder<
    cutlass::arch::Sm90, cutlass::arch::OpClassTensorOp,
    TileShape, ClusterShape,
    cutlass::epilogue::collective::EpilogueTileAuto,
    Acc, Acc,
    ElemCD, cutlass::layout::RowMajor, 128 / cutlass::sizeof_bits<ElemCD>::value,
    ElemCD, cutlass::layout::RowMajor, 128 / cutlass::sizeof_bits<ElemCD>::value,
    cutlass::epilogue::collective::EpilogueScheduleAuto
  >::CollectiveOp;

using CollectiveMainloop = typename cutlass::gemm::collective::CollectiveBuilder<
    cutlass::arch::Sm90, cutlass::arch::OpClassTensorOp,
    ElemA, cutlass::layout::RowMajor, 128 / cutlass::sizeof_bits<ElemA>::value,
    ElemB, cutlass::layout::ColumnMajor, 128 / cutlass::sizeof_bits<ElemB>::value,
    Acc,
    TileShape, ClusterShape,
    cutlass::gemm::collective::StageCountAutoCarveout<static_cast<int>(sizeof(typename CollectiveEpilogue::SharedStorage))>,
    cutlass::gemm::collective::KernelScheduleAuto
  >::CollectiveOp;

using GemmKernel = cutlass::gemm::kernel::GemmUniversal<
    cute::Shape<int,int,int,int>,
    CollectiveMainloop,
    CollectiveEpilogue
>;
using Gemm = cutlass::gemm::device::GemmUniversalAdapter<GemmKernel>;

// Force the device kernel symbol into the cubin without needing a host main.
auto* _anchor = &cutlass::device_kernel<GemmKernel>;


// ===== COMPILED SASS (sm_90a) =====

	.target	sm_90a

	.elftype	@"ET_EXEC"


//--------------------- .note.nv.tkinfo           --------------------------
	.section	.note.nv.tkinfo,"",@"SHT_NOTE"
	.sectionflags	@"SHF_NOTE_NV_TKINFO"
	.tkinfo
        /*0018*/ 	.word	0x00000002
        /*0030*/ 	.string	""
        /*0030*/ 	.string	"ptxas"
        /*0030*/ 	.string	"Cuda compilation tools, release 13.0, V13.0.88"
        /*0030*/ 	.string	"Build cuda_13.0.r13.0/compiler.36424714_0"
        /*0030*/ 	.string	"-arch sm_90a -m 64 "



//--------------------- .note.nv.cuinfo           --------------------------
	.section	.note.nv.cuinfo,"",@"SHT_NOTE"
	.sectionflags	@"SHF_NOTE_NV_CUINFO"
        /*0018*/ 	.short	0x0002
        /*001a*/ 	.short	0x005a
        /*001c*/ 	.short	0x0082
	.zero		2


//--------------------- .nv.info                  --------------------------
	.section	.nv.info,"",@"SHT_CUDA_INFO"
	.align	4


	//----- nvinfo : EIATTR_REGCOUNT
	.align		4
        /*0000*/ 	.byte	0x04, 0x2f
        /*0002*/ 	.short	(.L_15 - .L_14)
	.align		4
.L_14:
        /*0004*/ 	.word	index@(_ZN7cutlass13device_kernelINS_4gemm6kernel13GemmUniversalIN4cute5tupleIJiiiiEEENS1_10collective13CollectiveMmaINS1_34MainloopSm90TmaGmmaWarpSpecializedILi3ENS5_IJNS4_1CILi1EEENSA_ILi2EEESB_EEENS1_35KernelTmaWarpSpecializedCooperativeEEENS5_IJNSA_ILi256EEESG_NSA_ILi32EEEEEENS_10tfloat32_tENS5_IJlSB_lEEESJ_SK_NS4_8TiledMMAINS4_8MMA_AtomIJNS4_4SM904GMMA30MMA_64x256x8_F32TF32TF32_SS_TNILNSO_7ScaleInE1ELSQ_1EEEEEENS4_6LayoutINS5_IJSC_SB_SB_EEENS5_IJSB_NSA_ILi0EEESV_EEEEENS5_IJNS4_10UnderscoreESY_SY_EEEEENS4_23SM90_TMA_LOAD_MULTICASTENS4_14ComposedLayoutINS4_7SwizzleILi3ELi4ELi3EEENS4_18smem_ptr_flag_bitsILi32EEENST_INS5_IJNSA_ILi8EEESH_EEENS5_IJSH_SB_EEEEEEEvNS4_8identityENS4_13SM90_TMA_LOADES1B_vS1C_EENS_8epilogue10collective6detail29Sm90TmaWarpSpecializedAdapterINS1G_15DefaultEpilogueISJ_SK_SK_NS1F_6thread17LinearCombinationISJ_Li1EffLNS1K_9ScaleType4KindE0ELNS_15FloatRoundStyleE2ESJ_EENS1_15EpilogueDefaultEEEEEvvEEEEvNT_6ParamsE)
        /*0008*/ 	.word	0x000000a8


	//----- nvinfo : EIATTR_FRAME_SIZE
	.align		4
.L_15:
        /*000c*/ 	.byte	0x04, 0x11
        /*000e*/ 	.short	(.L_17 - .L_16)
	.align		4
.L_16:
        /*0010*/ 	.word	index@(_ZN7cutlass13device_kernelINS_4gemm6kernel13GemmUniversalIN4cute5tupleIJiiiiEEENS1_10collective13CollectiveMmaINS1_34MainloopSm90TmaGmmaWarpSpecializedILi3ENS5_IJNS4_1CILi1EEENSA_ILi2EEESB_EEENS1_35KernelTmaWarpSpecializedCooperativeEEENS5_IJNSA_ILi256EEESG_NSA_ILi32EEEEEENS_10tfloat32_tENS5_IJlSB_lEEESJ_SK_NS4_8TiledMMAINS4_8MMA_AtomIJNS4_4SM904GMMA30MMA_64x256x8_F32TF32TF32_SS_TNILNSO_7ScaleInE1ELSQ_1EEEEEENS4_6LayoutINS5_IJSC_SB_SB_EEENS5_IJSB_NSA_ILi0EEESV_EEEEENS5_IJNS4_10UnderscoreESY_SY_EEEEENS4_23SM90_TMA_LOAD_MULTICASTENS4_14ComposedLayoutINS4_7SwizzleILi3ELi4ELi3EEENS4_18smem_ptr_flag_bitsILi32EEENST_INS5_IJNSA_ILi8EEESH_EEENS5_IJSH_SB_EEEEEEEvNS4_8identityENS4_13SM90_TMA_LOADES1B_vS1C_EENS_8epilogue10collective6detail29Sm90TmaWarpSpecializedAdapterINS1G_15DefaultEpilogueISJ_SK_SK_NS1F_6thread17LinearCombinationISJ_Li1EffLNS1K_9ScaleType4KindE0ELNS_15FloatRoundStyleE2ESJ_EENS1_15EpilogueDefaultEEEEEvvEEEEvNT_6ParamsE)
        /*0014*/ 	.word	0x00000790


	//----- nvinfo : EIATTR_MIN_STACK_SIZE
	.align		4
.L_17:
        /*0018*/ 	.byte	0x04, 0x12
        /*001a*/ 	.short	(.L_19 - .L_18)
	.align		4
.L_18:
        /*001c*/ 	.word	index@(_ZN7cutlass13device_kernelINS_4gemm6kernel13GemmUniversalIN4cute5tupleIJiiiiEEENS1_10collective13CollectiveMmaINS1_34MainloopSm90TmaGmmaWarpSpecializedILi3ENS5_IJNS4_1CILi1EEENSA_ILi2EEESB_EEENS1_35KernelTmaWarpSpecializedCooperativeEEENS5_IJNSA_ILi256EEESG_NSA_ILi32EEEEEENS_10tfloat32_tENS5_IJlSB_lEEESJ_SK_NS4_8TiledMMAINS4_8MMA_AtomIJNS4_4SM904GMMA30MMA_64x256x8_F32TF32TF32_SS_TNILNSO_7ScaleInE1ELSQ_1EEEEEENS4_6LayoutINS5_IJSC_SB_SB_EEENS5_IJSB_NSA_ILi0EEESV_EEEEENS5_IJNS4_10UnderscoreESY_SY_EEEEENS4_23SM90_TMA_LOAD_MULTICASTENS4_14ComposedLayoutINS4_7SwizzleILi3ELi4ELi3EEENS4_18smem_ptr_flag_bitsILi32EEENST_INS5_IJNSA_ILi8EEESH_EEENS5_IJSH_SB_EEEEEEEvNS4_8identityENS4_13SM90_TMA_LOADES1B_vS1C_EENS_8epilogue10collective6detail29Sm90TmaWarpSpecializedAdapterINS1G_15DefaultEpilogueISJ_SK_SK_NS1F_6thread17LinearCombinationISJ_Li1EffLNS1K_9ScaleType4KindE0ELNS_15FloatRoundStyleE2ESJ_EENS1_15EpilogueDefaultEEEEEvvEEEEvNT_6ParamsE)
        /*0020*/ 	.word	0x00000790
.L_19:


//--------------------- .nv.compat                --------------------------
	.section	.nv.compat,"",@"SHT_CUDA_COMPAT_INFO"
	.align	4
        /*0000*/ 	.byte	0x02, 0x09, 0x01, 0x00, 0x02, 0x02, 0x04, 0x00, 0x02, 0x05, 0x05, 0x00, 0x03, 0x07, 0x01, 0x01
        /*0010*/ 	.byte	0x02, 0x03, 0x01, 0x00, 0x02, 0x06, 0x01, 0x00, 0x04, 0x0b, 0x08, 0x00, 0x00, 0x00, 0x00, 0x00
        /*0020*/ 	.byte	0x00, 0x00, 0x00, 0x00


//--------------------- .nv.info._ZN7cutlass13device_kernelINS_4gemm6kernel13GemmUniversalIN4cute5tupleIJiiiiEEENS1_10collective13CollectiveMmaINS1_34MainloopSm90TmaGmmaWarpSpecializedILi3ENS5_IJNS4_1CILi1EEENSA_ILi2EEESB_EEENS1_35KernelTmaWarpSpecializedCooperativeEEENS5_IJNSA_ILi256EEESG_NSA_ILi32EEEEEENS_10tfloat32_tENS5_IJlSB_lEEESJ_SK_NS4_8TiledMMAINS4_8MMA_AtomIJNS4_4SM904GMMA30MMA_64x256x8_F32TF32TF32_SS_TNILNSO_7ScaleInE1ELSQ_1EEEEEENS4_6LayoutINS5_IJSC_SB_SB_EEENS5_IJSB_NSA_ILi0EEESV_EEEEENS5_IJNS4_10UnderscoreESY_SY_EEEEENS4_23SM90_TMA_LOAD_MULTICASTENS4_14ComposedLayoutINS4_7SwizzleILi3ELi4ELi3EEENS4_18smem_ptr_flag_bitsILi32EEENST_INS5_IJNSA_ILi8EEESH_EEENS5_IJSH_SB_EEEEEEEvNS4_8identityENS4_13SM90_TMA_LOADES1B_vS1C_EENS_8epilogue10collective6detail29Sm90TmaWarpSpecializedAdapterINS1G_15DefaultEpilogueISJ_SK_SK_NS1F_6thread17LinearCombinationISJ_Li1EffLNS1K_9ScaleType4KindE0ELNS_15FloatRoundStyleE2ESJ_EENS1_15EpilogueDefaultEEEEEvvEEEEvNT_6ParamsE --------------------------
	.section	.nv.info._ZN7cutlass13device_kernelINS_4gemm6kernel13GemmUniversalIN4cute5tupleIJiiiiEEENS1_10collective13CollectiveMmaINS1_34MainloopSm90TmaGmmaWarpSpecializedILi3ENS5_IJNS4_1CILi1EEENSA_ILi2EEESB_EEENS1_35KernelTmaWarpSpecializedCooperativeEEENS5_IJNSA_ILi256EEESG_NSA_ILi32EEEEEENS_10tfloat32_tENS5_IJlSB_lEEESJ_SK_NS4_8TiledMMAINS4_8MMA_AtomIJNS4_4SM904GMMA30MMA_64x256x8_F32TF32TF32_SS_TNILNSO_7ScaleInE1ELSQ_1EEEEEENS4_6LayoutINS5_IJSC_SB_SB_EEENS5_IJSB_NSA_ILi0EEESV_EEEEENS5_IJNS4_10UnderscoreESY_SY_EEEEENS4_23SM90_TMA_LOAD_MULTICASTENS4_14ComposedLayoutINS4_7SwizzleILi3ELi4ELi3EEENS4_18smem_ptr_flag_bitsILi32EEENST_INS5_IJNSA_ILi8EEESH_EEENS5_IJSH_SB_EEEEEEEvNS4_8identityENS4_13SM90_TMA_LOADES1B_vS1C_EENS_8epilogue10collective6detail29Sm90TmaWarpSpecializedAdapterINS1G_15DefaultEpilogueISJ_SK_SK_NS1F_6thread17LinearCombinationISJ_Li1EffLNS1K_9ScaleType4KindE0ELNS_15FloatRoundStyleE2ESJ_EENS1_15EpilogueDefaultEEEEEvvEEEEvNT_6ParamsE,"",@"SHT_CUDA_INFO"
	.sectionflags	@""
	.align	4


	//----- nvinfo : EIATTR_CUDA_API_VERSION
	.align		4
        /*0000*/ 	.byte	0x04, 0x37
        /*0002*/ 	.short	(.L_21 - .L_20)
.L_20:
        /*0004*/ 	.word	0x00000082


	//----- nvinfo : EIATTR_KPARAM_INFO
	.align		4
.L_21:
        /*0008*/ 	.byte	0x04, 0x17
        /*000a*/ 	.short	(.L_23 - .L_22)
.L_22:
        /*000c*/ 	.word	0x00000000
        /*0010*/ 	.short	0x0000
        /*0012*/ 	.short	0x0070
        /*0014*/ 	.byte	0x00, 0xf0, 0x01, 0x10


	//----- nvinfo : EIATTR_SPARSE_MMA_MASK
	.align		4
.L_23:
        /*0018*/ 	.byte	0x03, 0x50
        /*001a*/ 	.short	0x0000


	//----- nvinfo : EIATTR_MAXREG_COUNT
	.align		4
        /*001c*/ 	.byte	0x03, 0x1b
        /*001e*/ 	.short	0x00a8


	//----- nvinfo : EIATTR_NUM_BARRIERS
	.align		4
        /*0020*/ 	.byte	0x02, 0x4c
        /*0022*/ 	.byte	0x01
	.zero		1


	//----- nvinfo : EIATTR_EXTERNS
	.align		4
        /*0024*/ 	.byte	0x04, 0x0f
        /*0026*/ 	.short	(.L_25 - .L_24)


	//   ....[0]....
	.align		4
.L_24:
        /*0028*/ 	.word	index@(__assertfail)


	//----- nvinfo : EIATTR_ANNOTATIONS
	.align		4
.L_25:
        /*002c*/ 	.byte	0x04, 0x55
        /*002e*/ 	.short	(.L_27 - .L_26)


	//   ....[0]....
.L_26:
        /*0030*/ 	.word	0x00000001
        /*0034*/ 	.byte	0x70, 0x09, 0x00, 0x00, 0x01, 0x00, 0x00, 0x00, 0x80, 0x09, 0x00, 0x00, 0x01, 0x00, 0x00, 0x00
        /* <DEDUP_REMOVED lines=726> */
        /*2da4*/ 	.byte	0xc0, 0xa8, 0x01, 0x00, 0x01, 0x00, 0x00, 0x00, 0xe0, 0xa8, 0x01, 0x00


	//----- nvinfo : EIATTR_MERCURY_ISA_VERSION
	.align		4
.L_27:
        /*2db0*/ 	.byte	0x03, 0x5f
        /*2db2*/ 	.short	0x0101


	//----- nvinfo : EIATTR_INT_WARP_WIDE_INSTR_OFFSETS
	.align		4
        /*2db4*/ 	.byte	0x04, 0x31
        /*2db6*/ 	.short	(.L_29 - .L_28)


	//   ....[0]....
.L_28:
        /*2db8*/ 	.word	0x00000530


	//   ....[1]....
        /*2dbc*/ 	.word	0x000005e0


	//   ....[2]....
        /*2dc0*/ 	.word	0x000006c0


	//----- nvinfo : EIATTR_COOP_GROUP_MASK_REGIDS
	.align		4
.L_29:
        /*2dc4*/ 	.byte	0x04, 0x29
        /*2dc6*/ 	.short	(.L_31 - .L_30)


	//   ....[0]....
.L_30:
        /*2dc8*/ 	.word	0xffffffff


	//   ....[1]....
        /*2dcc*/ 	.word	0xffffffff


	//   ....[2]....
        /*2dd0*/ 	.word	0xffffffff


	//   ....[3]....
        /*2dd4*/ 	.word	0xffffffff


	//   ....[4]....
        /*2dd8*/ 	.word	0xffffffff


	//   ....[5]....
        /*2ddc*/ 	.word	0xffffffff


	//----- nvinfo : EIATTR_COOP_GROUP_INSTR_OFFSETS
	.align		4
.L_31:
        /*2de0*/ 	.byte	0x04, 0x28
        /*2de2*/ 	.short	(.L_33 - .L_32)


	//   ....[0]....
.L_32:
        /*2de4*/ 	.word	0x00000070


	//   ....[1]....
        /*2de8*/ 	.word	0x00000080


	//   ....[2]....
        /*2dec*/ 	.word	0x000001a0


	//   ....[3]....
        /*2df0*/ 	.word	0x000003a0


	//   ....[4]....
        /*2df4*/ 	.word	0x000007b0


	//   ....[5]....
        /*2df8*/ 	.word	0x00001380


	//----- nvinfo : EIATTR_REG_RECONFIG
	.align		4
.L_33:
        /*2dfc*/ 	.byte	0x01, 0x54
	.zero		2


	//----- nvinfo : EIATTR_SYSCALL_OFFSETS
	.align		4
        /*2e00*/ 	.byte	0x04, 0x46
        /*2e02*/ 	.short	(.L_35 - .L_34)


	//   ....[0]....
.L_34:
        /*2e04*/ 	.word	0x00001530


	//----- nvinfo : EIATTR_MBARRIER_INSTR_OFFSETS
	.align		4
.L_35:
        /*2e08*/ 	.byte	0x04, 0x39
        /*2e0a*/ 	.short	(.L_37 - .L_36)


	//   ....[0]....
.L_36:
        /*2e0c*/ 	.word	0x00000320
        /*2e10*/ 	.word	0x000000ff
        /*2e14*/ 	.word	0x00000000
        /*2e18*/ 	.short	0x0100
        /*2e1a*/ 	.byte	0x08
	.zero		1


	//   ....[1]....
        /*2e1c*/ 	.word	0x00000330
        /*2e20*/ 	.word	0x000000ff
        /*2e24*/ 	.word	0x00000018
        /*2e28*/ 	.short	0x0100
        /*2e2a*/ 	.byte	0x08
	.zero		1


	//   ....[2]....
        /*2e2c*/ 	.word	0x00000340
        /*2e30*/ 	.word	0x000000ff
        /*2e34*/ 	.word	0x00000008
        /*2e38*/ 	.short	0x0100
        /*2e3a*/ 	.byte	0x08
	.zero		1


	//   ....[3]....
        /*2e3c*/ 	.word	0x00000350
        /*2e40*/ 	.word	0x000000ff
        /*2e44*/ 	.word	0x00000020
        /*2e48*/ 	.short	0x0100
        /*2e4a*/ 	.byte	0x08
	.zero		1


	//   ....[4]....
        /*2e4c*/ 	.word	0x00000360
        /*2e50*/ 	.word	0x000000ff
        /*2e54*/ 	.word	0x00000010
        /*2e58*/ 	.short	0x0100
        /*2e5a*/ 	.byte	0x08
	.zero		1


	//   ....[5]....
        /*2e5c*/ 	.word	0x00000370
        /*2e60*/ 	.word	0x000000ff
        /*2e64*/ 	.word	0x00000028
        /*2e68*/ 	.short	0x0100
        /*2e6a*/ 	.byte	0x08
	.zero		1


	//   ....[6]....
        /*2e6c*/ 	.word	0x00000730
        /*2e70*/ 	.word	0x000000ff
        /*2e74*/ 	.word	0x00000040
        /*2e78*/ 	.short	0x0100
        /*2e7a*/ 	.byte	0x07
	.zero		1


	//   ....[7]....
        /*2e7c*/ 	.word	0x00000760
        /*2e80*/ 	.word	0x000000ff
        /*2e84*/ 	.word	0x00000048
        /*2e88*/ 	.short	0x0100
        /*2e8a*/ 	.byte	0x07
	.zero		1


	//   ....[8]....
        /*2e8c*/ 	.word	0x00001610
        /*2e90*/ 	.word	0x00000004
        /*2e94*/ 	.word	0x00000000
        /*2e98*/ 	.short	0x010a
        /*2e9a*/ 	.byte	0x3f
	.zero		1


	//   ....[9]....
        /*2e9c*/ 	.word	0x00001650
        /*2ea0*/ 	.word	0x00000004
        /*2ea4*/ 	.word	0x00000000
        /*2ea8*/ 	.short	0x010a
        /*2eaa*/ 	.byte	0x3f
	.zero		1


	//   ....[10]....
        /*2eac*/ 	.word	0x00004ca0
        /*2eb0*/ 	.word	0x00000004
        /*2eb4*/ 	.word	0x00000000
        /*2eb8*/ 	.short	0x010a
        /*2eba*/ 	.byte	0x3f
	.zero		1


	//   ....[11]....
        /*2ebc*/ 	.word	0x00004ce0
        /*2ec0*/ 	.word	0x00000004
        /*2ec4*/ 	.word	0x00000000
        /*2ec8*/ 	.short	0x010a
        /*2eca*/ 	.byte	0x3f
	.zero		1


	//   ....[12]....
        /*2ecc*/ 	.word	0x00008dd0
        /*2ed0*/ 	.word	0x00000004
        /*2ed4*/ 	.word	0x00000000
        /*2ed8*/ 	.short	0x0101
        /*2eda*/ 	.byte	0x3f
	.zero		1


	//   ....[13]....
        /*2edc*/ 	.word	0x00008ff0
        /*2ee0*/ 	.word	0x00000000
        /*2ee4*/ 	.word	0x00000000
        /*2ee8*/ 	.short	0x0101
        /*2eea*/ 	.byte	0x3f
	.zero		1


	//   ....[14]....
        /*2eec*/ 	.word	0x0001a440
        /*2ef0*/ 	.word	0x00000008
        /*2ef4*/ 	.word	0x00000018
        /*2ef8*/ 	.short	0x010a
        /*2efa*/ 	.byte	0x3f
	.zero		1


	//   ....[15]....
        /*2efc*/ 	.word	0x0001a7e0
        /*2f00*/ 	.word	0x00000003
        /*2f04*/ 	.word	0x00000048
        /*2f08*/ 	.short	0x0101
        /*2f0a*/ 	.byte	0x3f
	.zero		1


	//   ....[16]....
        /*2f0c*/ 	.word	0x0001afe0
        /*2f10*/ 	.word	0x00000005
        /*2f14*/ 	.word	0x00000000
        /*2f18*/ 	.short	0x010a
        /*2f1a*/ 	.byte	0x3f
	.zero		1


	//   ....[17]....
        /*2f1c*/ 	.word	0x0001b070
        /*2f20*/ 	.word	0x00000005
        /*2f24*/ 	.word	0x00000000
        /*2f28*/ 	.short	0x010a
        /*2f2a*/ 	.byte	0x3f
	.zero		1


	//   ....[18]....
        /*2f2c*/ 	.word	0x0001b100
        /*2f30*/ 	.word	0x00000003
        /*2f34*/ 	.word	0x00000000
        /*2f38*/ 	.short	0x010a
        /*2f3a*/ 	.byte	0x3f
	.zero		1


	//   ....[19]....
        /*2f3c*/ 	.word	0x0001b160
        /*2f40*/ 	.word	0x00000004
        /*2f44*/ 	.word	0x00000000
        /*2f48*/ 	.short	0x010a
        /*2f4a*/ 	.byte	0x3f
	.zero		1


	//   ....[20]....
        /*2f4c*/ 	.word	0x0001b1b0
        /*2f50*/ 	.word	0x00000004
        /*2f54*/ 	.word	0x00000000
        /*2f58*/ 	.short	0x010a
        /*2f5a*/ 	.byte	0x3f
	.zero		1


	//   ....[21]....
        /*2f5c*/ 	.word	0x0001b280
        /*2f60*/ 	.word	0x00000008
        /*2f64*/ 	.word	0x00000018
        /*2f68*/ 	.short	0x010a
        /*2f6a*/ 	.byte	0x3f
	.zero		1


	//   ....[22]....
        /*2f6c*/ 	.word	0x0001b350
        /*2f70*/ 	.word	0x00000005
        /*2f74*/ 	.word	0x00000000
        /*2f78*/ 	.short	0x010a
        /*2f7a*/ 	.byte	0x3f
	.zero		1


	//   ....[23]....
        /*2f7c*/ 	.word	0x0001b3a0
        /*2f80*/ 	.word	0x00000005
        /*2f84*/ 	.word	0x00000000
        /*2f88*/ 	.short	0x010a
        /*2f8a*/ 	.byte	0x3f
	.zero		1


	//----- nvinfo : EIATTR_NUM_MBARRIERS
	.align		4
.L_37:
        /*2f8c*/ 	.byte	0x03, 0x38
        /*2f8e*/ 	.short	0x0008


	//----- nvinfo : EIATTR_EXIT_INSTR_OFFSETS
	.align		4
        /*2f90*/ 	.byte	0x04, 0x1c
        /*2f92*/ 	.short	(.L_39 - .L_38)


	//   ....[0]....
.L_38:
        /*2f94*/ 	.word	0x00000a10


	//   ....[1]....
        /*2f98*/ 	.word	0x000012a0


	//   ....[2]....
        /*2f9c*/ 	.word	0x00019aa0


	//   ....[3]....
        /*2fa0*/ 	.word	0x0001a0c0


	//   ....[4]....
        /*2fa4*/ 	.word	0x0001b150


	//----- nvinfo : EIATTR_MAX_THREADS
	.align		4
.L_39:
        /*2fa8*/ 	.byte	0x04, 0x05
        /*2faa*/ 	.short	(.L_41 - .L_40)
.L_40:
        /*2fac*/ 	.word	0x00000180
        /*2fb0*/ 	.word	0x00000001
        /*2fb4*/ 	.word	0x00000001


	//----- nvinfo : EIATTR_CRS_STACK_SIZE
	.align		4
.L_41:
        /*2fb8*/ 	.byte	0x04, 0x1e
        /*2fba*/ 	.short	(.L_43 - .L_42)
.L_42:
        /*2fbc*/ 	.word	0x00000000


	//----- nvinfo : EIATTR_CBANK_PARAM_SIZE
	.align		4
.L_43:
        /*2fc0*/ 	.byte	0x03, 0x19
        /*2fc2*/ 	.short	0x0470


	//----- nvinfo : EIATTR_PARAM_CBANK
	.align		4
        /*2fc4*/ 	.byte	0x04, 0x0a
        /*2fc6*/ 	.short	(.L_45 - .L_44)
	.align		4
.L_44:
        /*2fc8*/ 	.word	index@(.nv.constant0._ZN7cutlass13device_kernelINS_4gemm6kernel13GemmUniversalIN4cute5tupleIJiiiiEEENS1_10collective13CollectiveMmaINS1_34MainloopSm90TmaGmmaWarpSpecializedILi3ENS5_IJNS4_1CILi1EEENSA_ILi2EEESB_EEENS1_35KernelTmaWarpSpecializedCooperativeEEENS5_IJNSA_ILi256EEESG_NSA_ILi32EEEEEENS_10tfloat32_tENS5_IJlSB_lEEESJ_SK_NS4_8TiledMMAINS4_8MMA_AtomIJNS4_4SM904GMMA30MMA_64x256x8_F32TF32TF32_SS_TNILNSO_7ScaleInE1ELSQ_1EEEEEENS4_6LayoutINS5_IJSC_SB_SB_EEENS5_IJSB_NSA_ILi0EEESV_EEEEENS5_IJNS4_10UnderscoreESY_SY_EEEEENS4_23SM90_TMA_LOAD_MULTICASTENS4_14ComposedLayoutINS4_7SwizzleILi3ELi4ELi3EEENS4_18smem_ptr_flag_bitsILi32EEENST_INS5_IJNSA_ILi8EEESH_EEENS5_IJSH_SB_EEEEEEEvNS4_8identityENS4_13SM90_TMA_LOADES1B_vS1C_EENS_8epilogue10collective6detail29Sm90TmaWarpSpecializedAdapterINS1G_15DefaultEpilogueISJ_SK_SK_NS1F_6thread17LinearCombinationISJ_Li1EffLNS1K_9ScaleType4KindE0ELNS_15FloatRoundStyleE2ESJ_EENS1_15EpilogueDefaultEEEEEvvEEEEvNT_6ParamsE)
        /*2fcc*/ 	.short	0x0210
        /*2fce*/ 	.short	0x0470


	//----- nvinfo : EIATTR_SW_WAR
	.align		4
.L_45:
        /*2fd0*/ 	.byte	0x04, 0x36
        /*2fd2*/ 	.short	(.L_47 - .L_46)
.L_46:
        /*2fd4*/ 	.word	0x00000008
.L_47:


//--------------------- .nv.callgraph             --------------------------
	.section	.nv.callgraph,"",@"SHT_CUDA_CALLGRAPH"
	.align	4
	.sectionentsize	8
	.align		4
        /*0000*/ 	.word	0x00000000
	.align		4
        /*0004*/ 	.word	0xffffffff
	.align		4
        /*0008*/ 	.word	index@(_ZN7cutlass13device_kernelINS_4gemm6kernel13GemmUniversalIN4cute5tupleIJiiiiEEENS1_10collective13CollectiveMmaINS1_34MainloopSm90TmaGmmaWarpSpecializedILi3ENS5_IJNS4_1CILi1EEENSA_ILi2EEESB_EEENS1_35KernelTmaWarpSpecializedCooperativeEEENS5_IJNSA_ILi256EEESG_NSA_ILi32EEEEEENS_10tfloat32_tENS5_IJlSB_lEEESJ_SK_NS4_8TiledMMAINS4_8MMA_AtomIJNS4_4SM904GMMA30MMA_64x256x8_F32TF32TF32_SS_TNILNSO_7ScaleInE1ELSQ_1EEEEEENS4_6LayoutINS5_IJSC_SB_SB_EEENS5_IJSB_NSA_ILi0EEESV_EEEEENS5_IJNS4_10UnderscoreESY_SY_EEEEENS4_23SM90_TMA_LOAD_MULTICASTENS4_14ComposedLayoutINS4_7SwizzleILi3ELi4ELi3EEENS4_18smem_ptr_flag_bitsILi32EEENST_INS5_IJNSA_ILi8EEESH_EEENS5_IJSH_SB_EEEEEEEvNS4_8identityENS4_13SM90_TMA_LOADES1B_vS1C_EENS_8epilogue10collective6detail29Sm90TmaWarpSpecializedAdapterINS1G_15DefaultEpilogueISJ_SK_SK_NS1F_6thread17LinearCombinationISJ_Li1EffLNS1K_9ScaleType4KindE0ELNS_15FloatRoundStyleE2ESJ_EENS1_15EpilogueDefaultEEEEEvvEEEEvNT_6ParamsE)
	.align		4
        /*000c*/ 	.word	index@(__assertfail)
	.align		4
        /*0010*/ 	.word	0x00000000
	.align		4
        /*0014*/ 	.word	0xfffffffe
	.align		4
        /*0018*/ 	.word	0x00000000
	.align		4
        /*001c*/ 	.word	0xfffffffd
	.align		4
        /*0020*/ 	.word	0x00000000
	.align		4
        /*0024*/ 	.word	0xfffffffc


//--------------------- .nv.constant4             --------------------------
	.section	.nv.constant4,"a",@progbits
	.align	8
	.align		8
.nv.constant4:
        /*0000*/ 	.dword	__assertfail
	.align		8
        /*0008*/ 	.dword	__unnamed_1
	.align		8
        /*0010*/ 	.dword	_ZN40_INTERNAL_ff44eb11_4_k_cu_cb0963ff_238524cuda3std3__45__cpo5beginE
	.align		8
        /*0018*/ 	.dword	_ZN40_INTERNAL_ff44eb11_4_k_cu_cb0963ff_238524cuda3std3__45__cpo3endE
	.align		8
        /*0020*/ 	.dword	_ZN40_INTERNAL_ff44eb11_4_k_cu_cb0963ff_238524cuda3std3__45__cpo6cbeginE
	.align		8
        /*0028*/ 	.dword	_ZN40_INTERNAL_ff44eb11_4_k_cu_cb0963ff_238524cuda3std3__45__cpo4cendE
	.align		8
        /*0030*/ 	.dword	_ZN40_INTERNAL_ff44eb11_4_k_cu_cb0963ff_238524cuda3std3__442_GLOBAL__N__ff44eb11_4_k_cu_cb0963ff_238526ignoreE
	.align		8
        /*0038*/ 	.dword	_ZN40_INTERNAL_ff44eb11_4_k_cu_cb0963ff_238524cuda3std3__419piecewise_constructE
	.align		8
        /*0040*/ 	.dword	_ZN40_INTERNAL_ff44eb11_4_k_cu_cb0963ff_238524cuda3std3__48in_placeE
	.align		8
        /*0048*/ 	.dword	_ZN40_INTERNAL_ff44eb11_4_k_cu_cb0963ff_238524cuda3std6ranges3__45__cpo4swapE
	.align		8
        /*0050*/ 	.dword	_ZN40_INTERNAL_ff44eb11_4_k_cu_cb0963ff_238524cuda3std6ranges3__45__cpo9iter_moveE
	.align		8
        /*0058*/ 	.dword	_ZN40_INTERNAL_ff44eb11_4_k_cu_cb0963ff_238524cute7productE
	.align		8
        /*0060*/ 	.dword	_ZN40_INTERNAL_ff44eb11_4_k_cu_cb0963ff_238524cute1_E
	.align		8
        /*0068*/ 	.dword	$str$22
	.align		8
        /*0070*/ 	.dword	$str$23


//--------------------- .text._ZN7cutlass13device_kernelINS_4gemm6kernel13GemmUniversalIN4cute5tupleIJiiiiEEENS1_10collective13CollectiveMmaINS1_34MainloopSm90TmaGmmaWarpSpecializedILi3ENS5_IJNS4_1CILi1EEENSA_ILi2EEESB_EEENS1_35KernelTmaWarpSpecializedCooperativeEEENS5_IJNSA_ILi256EEESG_NSA_ILi32EEEEEENS_10tfloat32_tENS5_IJlSB_lEEESJ_SK_NS4_8TiledMMAINS4_8MMA_AtomIJNS4_4SM904GMMA30MMA_64x256x8_F32TF32TF32_SS_TNILNSO_7ScaleInE1ELSQ_1EEEEEENS4_6LayoutINS5_IJSC_SB_SB_EEENS5_IJSB_NSA_ILi0EEESV_EEEEENS5_IJNS4_10UnderscoreESY_SY_EEEEENS4_23SM90_TMA_LOAD_MULTICASTENS4_14ComposedLayoutINS4_7SwizzleILi3ELi4ELi3EEENS4_18smem_ptr_flag_bitsILi32EEENST_INS5_IJNSA_ILi8EEESH_EEENS5_IJSH_SB_EEEEEEEvNS4_8identityENS4_13SM90_TMA_LOADES1B_vS1C_EENS_8epilogue10collective6detail29Sm90TmaWarpSpecializedAdapterINS1G_15DefaultEpilogueISJ_SK_SK_NS1F_6thread17LinearCombinationISJ_Li1EffLNS1K_9ScaleType4KindE0ELNS_15FloatRoundStyleE2ESJ_EENS1_15EpilogueDefaultEEEEEvvEEEEvNT_6ParamsE --------------------------
	.section	.text._ZN7cutlass13device_kernelINS_4gemm6kernel13GemmUniversalIN4cute5tupleIJiiiiEEENS1_10collective13CollectiveMmaINS1_34MainloopSm90TmaGmmaWarpSpecializedILi3ENS5_IJNS4_1CILi1EEENSA_ILi2EEESB_EEENS1_35KernelTmaWarpSpecializedCooperativeEEENS5_IJNSA_ILi256EEESG_NSA_ILi32EEEEEENS_10tfloat32_tENS5_IJlSB_lEEESJ_SK_NS4_8TiledMMAINS4_8MMA_AtomIJNS4_4SM904GMMA30MMA_64x256x8_F32TF32TF32_SS_TNILNSO_7ScaleInE1ELSQ_1EEEEEENS4_6LayoutINS5_IJSC_SB_SB_EEENS5_IJSB_NSA_ILi0EEESV_EEEEENS5_IJNS4_10UnderscoreESY_SY_EEEEENS4_23SM90_TMA_LOAD_MULTICASTENS4_14ComposedLayoutINS4_7SwizzleILi3ELi4ELi3EEENS4_18smem_ptr_flag_bitsILi32EEENST_INS5_IJNSA_ILi8EEESH_EEENS5_IJSH_SB_EEEEEEEvNS4_8identityENS4_13SM90_TMA_LOADES1B_vS1C_EENS_8epilogue10collective6detail29Sm90TmaWarpSpecializedAdapterINS1G_15DefaultEpilogueISJ_SK_SK_NS1F_6thread17LinearCombinationISJ_Li1EffLNS1K_9ScaleType4KindE0ELNS_15FloatRoundStyleE2ESJ_EENS1_15EpilogueDefaultEEEEEvvEEEEvNT_6ParamsE,"ax",@progbits
	.align	128
.text._ZN7cutlass13device_kernelINS_4gemm6kernel13GemmUniversalIN4cute5tupleIJiiiiEEENS1_10collective13CollectiveMmaINS1_34MainloopSm90TmaGmmaWarpSpecializedILi3ENS5_IJNS4_1CILi1EEENSA_ILi2EEESB_EEENS1_35KernelTmaWarpSpecializedCooperativeEEENS5_IJNSA_ILi256EEESG_NSA_ILi32EEEEEENS_10tfloat32_tENS5_IJlSB_lEEESJ_SK_NS4_8TiledMMAINS4_8MMA_AtomIJNS4_4SM904GMMA30MMA_64x256x8_F32TF32TF32_SS_TNILNSO_7ScaleInE1ELSQ_1EEEEEENS4_6LayoutINS5_IJSC_SB_SB_EEENS5_IJSB_NSA_ILi0EEESV_EEEEENS5_IJNS4_10UnderscoreESY_SY_EEEEENS4_23SM90_TMA_LOAD_MULTICASTENS4_14ComposedLayoutINS4_7SwizzleILi3ELi4ELi3EEENS4_18smem_ptr_flag_bitsILi32EEENST_INS5_IJNSA_ILi8EEESH_EEENS5_IJSH_SB_EEEEEEEvNS4_8identityENS4_13SM90_TMA_LOADES1B_vS1C_EENS_8epilogue10collective6detail29Sm90TmaWarpSpecializedAdapterINS1G_15DefaultEpilogueISJ_SK_SK_NS1F_6thread17LinearCombinationISJ_Li1EffLNS1K_9ScaleType4KindE0ELNS_15FloatRoundStyleE2ESJ_EENS1_15EpilogueDefaultEEEEEvvEEEEvNT_6ParamsE:
        .type           _ZN7cutlass13device_kernelINS_4gemm6kernel13GemmUniversalIN4cute5tupleIJiiiiEEENS1_10collective13CollectiveMmaINS1_34MainloopSm90TmaGmmaWarpSpecializedILi3ENS5_IJNS4_1CILi1EEENSA_ILi2EEESB_EEENS1_35KernelTmaWarpSpecializedCooperativeEEENS5_IJNSA_ILi256EEESG_NSA_ILi32EEEEEENS_10tfloat32_tENS5_IJlSB_lEEESJ_SK_NS4_8TiledMMAINS4_8MMA_AtomIJNS4_4SM904GMMA30MMA_64x256x8_F32TF32TF32_SS_TNILNSO_7ScaleInE1ELSQ_1EEEEEENS4_6LayoutINS5_IJSC_SB_SB_EEENS5_IJSB_NSA_ILi0EEESV_EEEEENS5_IJNS4_10UnderscoreESY_SY_EEEEENS4_23SM90_TMA_LOAD_MULTICASTENS4_14ComposedLayoutINS4_7SwizzleILi3ELi4ELi3EEENS4_18smem_ptr_flag_bitsILi32EEENST_INS5_IJNSA_ILi8EEESH_EEENS5_IJSH_SB_EEEEEEEvNS4_8identityENS4_13SM90_TMA_LOADES1B_vS1C_EENS_8epilogue10collective6detail29Sm90TmaWarpSpecializedAdapterINS1G_15DefaultEpilogueISJ_SK_SK_NS1F_6thread17LinearCombinationISJ_Li1EffLNS1K_9ScaleType4KindE0ELNS_15FloatRoundStyleE2ESJ_EENS1_15EpilogueDefaultEEEEEvvEEEEvNT_6ParamsE,@function
        .size           _ZN7cutlass13device_kernelINS_4gemm6kernel13GemmUniversalIN4cute5tupleIJiiiiEEENS1_10collective13CollectiveMmaINS1_34MainloopSm90TmaGmmaWarpSpecializedILi3ENS5_IJNS4_1CILi1EEENSA_ILi2EEESB_EEENS1_35KernelTmaWarpSpecializedCooperativeEEENS5_IJNSA_ILi256EEESG_NSA_ILi32EEEEEENS_10tfloat32_tENS5_IJlSB_lEEESJ_SK_NS4_8TiledMMAINS4_8MMA_AtomIJNS4_4SM904GMMA30MMA_64x256x8_F32TF32TF32_SS_TNILNSO_7ScaleInE1ELSQ_1EEEEEENS4_6LayoutINS5_IJSC_SB_SB_EEENS5_IJSB_NSA_ILi0EEESV_EEEEENS5_IJNS4_10UnderscoreESY_SY_EEEEENS4_23SM90_TMA_LOAD_MULTICASTENS4_14ComposedLayoutINS4_7SwizzleILi3ELi4ELi3EEENS4_18smem_ptr_flag_bitsILi32EEENST_INS5_IJNSA_ILi8EEESH_EEENS5_IJSH_SB_EEEEEEEvNS4_8identityENS4_13SM90_TMA_LOADES1B_vS1C_EENS_8epilogue10collective6detail29Sm90TmaWarpSpecializedAdapterINS1G_15DefaultEpilogueISJ_SK_SK_NS1F_6thread17LinearCombinationISJ_Li1EffLNS1K_9ScaleType4KindE0ELNS_15FloatRoundStyleE2ESJ_EENS1_15EpilogueDefaultEEEEEvvEEEEvNT_6ParamsE,(.L_x_579 - _ZN7cutlass13device_kernelINS_4gemm6kernel13GemmUniversalIN4cute5tupleIJiiiiEEENS1_10collective13CollectiveMmaINS1_34MainloopSm90TmaGmmaWarpSpecializedILi3ENS5_IJNS4_1CILi1EEENSA_ILi2EEESB_EEENS1_35KernelTmaWarpSpecializedCooperativeEEENS5_IJNSA_ILi256EEESG_NSA_ILi32EEEEEENS_10tfloat32_tENS5_IJlSB_lEEESJ_SK_NS4_8TiledMMAINS4_8MMA_AtomIJNS4_4SM904GMMA30MMA_64x256x8_F32TF32TF32_SS_TNILNSO_7ScaleInE1ELSQ_1EEEEEENS4_6LayoutINS5_IJSC_SB_SB_EEENS5_IJSB_NSA_ILi0EEESV_EEEEENS5_IJNS4_10UnderscoreESY_SY_EEEEENS4_23SM90_TMA_LOAD_MULTICASTENS4_14ComposedLayoutINS4_7SwizzleILi3ELi4ELi3EEENS4_18smem_ptr_flag_bitsILi32EEENST_INS5_IJNSA_ILi8EEESH_EEENS5_IJSH_SB_EEEEEEEvNS4_8identityENS4_13SM90_TMA_LOADES1B_vS1C_EENS_8epilogue10collective6detail29Sm90TmaWarpSpecializedAdapterINS1G_15DefaultEpilogueISJ_SK_SK_NS1F_6thread17LinearCombinationISJ_Li1EffLNS1K_9ScaleType4KindE0ELNS_15FloatRoundStyleE2ESJ_EENS1_15EpilogueDefaultEEEEEvvEEEEvNT_6ParamsE)
        .other          _ZN7cutlass13device_kernelINS_4gemm6kernel13GemmUniversalIN4cute5tupleIJiiiiEEENS1_10collective13CollectiveMmaINS1_34MainloopSm90TmaGmmaWarpSpecializedILi3ENS5_IJNS4_1CILi1EEENSA_ILi2EEESB_EEENS1_35KernelTmaWarpSpecializedCooperativeEEENS5_IJNSA_ILi256EEESG_NSA_ILi32EEEEEENS_10tfloat32_tENS5_IJlSB_lEEESJ_SK_NS4_8TiledMMAINS4_8MMA_AtomIJNS4_4SM904GMMA30MMA_64x256x8_F32TF32TF32_SS_TNILNSO_7ScaleInE1ELSQ_1EEEEEENS4_6LayoutINS5_IJSC_SB_SB_EEENS5_IJSB_NSA_ILi0EEESV_EEEEENS5_IJNS4_10UnderscoreESY_SY_EEEEENS4_23SM90_TMA_LOAD_MULTICASTENS4_14ComposedLayoutINS4_7SwizzleILi3ELi4ELi3EEENS4_18smem_ptr_flag_bitsILi32EEENST_INS5_IJNSA_ILi8EEESH_EEENS5_IJSH_SB_EEEEEEEvNS4_8identityENS4_13SM90_TMA_LOADES1B_vS1C_EENS_8epilogue10collective6detail29Sm90TmaWarpSpecializedAdapterINS1G_15DefaultEpilogueISJ_SK_SK_NS1F_6thread17LinearCombinationISJ_Li1EffLNS1K_9ScaleType4KindE0ELNS_15FloatRoundStyleE2ESJ_EENS1_15EpilogueDefaultEEEEEvvEEEEvNT_6ParamsE,@"STO_CUDA_ENTRY STV_DEFAULT"
_ZN7cutlass13device_kernelINS_4gemm6kernel13GemmUniversalIN4cute5tupleIJiiiiEEENS1_10collective13CollectiveMmaINS1_34MainloopSm90TmaGmmaWarpSpecializedILi3ENS5_IJNS4_1CILi1EEENSA_ILi2EEESB_EEENS1_35KernelTmaWarpSpecializedCooperativeEEENS5_IJNSA_ILi256EEESG_NSA_ILi32EEEEEENS_10tfloat32_tENS5_IJlSB_lEEESJ_SK_NS4_8TiledMMAINS4_8MMA_AtomIJNS4_4SM904GMMA30MMA_64x256x8_F32TF32TF32_SS_TNILNSO_7ScaleInE1ELSQ_1EEEEEENS4_6LayoutINS5_IJSC_SB_SB_EEENS5_IJSB_NSA_ILi0EEESV_EEEEENS5_IJNS4_10UnderscoreESY_SY_EEEEENS4_23SM90_TMA_LOAD_MULTICASTENS4_14ComposedLayoutINS4_7SwizzleILi3ELi4ELi3EEENS4_18smem_ptr_flag_bitsILi32EEENST_INS5_IJNSA_ILi8EEESH_EEENS5_IJSH_SB_EEEEEEEvNS4_8identityENS4_13SM90_TMA_LOADES1B_vS1C_EENS_8epilogue10collective6detail29Sm90TmaWarpSpecializedAdapterINS1G_15DefaultEpilogueISJ_SK_SK_NS1F_6thread17LinearCombinationISJ_Li1EffLNS1K_9ScaleType4KindE0ELNS_15FloatRoundStyleE2ESJ_EENS1_15EpilogueDefaultEEEEEvvEEEEvNT_6ParamsE:
[----:B------:R-:W0:Y:S02]  /*0000*/  LDC R1, c[0x0][0x28] ;  /* 0x00000a00ff017b82 */ /* 0x000e240000000800 */
[----:B0-----:R-:W-:Y:S01]  /*0010*/  VIADD R1, R1, 0xfffff870 ;  /* 0xfffff87001017836 */ /* 0x001fe20000000000 */
[----:B------:R-:W0:Y:S01]  /*0020*/  S2R R5, SR_TID.X ;  /* 0x0000000000057919 */ /* 0x000e220000002100 */
[----:B------:R-:W-:Y:S01]  /*0030*/  ELECT P0, URZ, PT ;  /* 0x00000000003f782f */ /* 0x000fe20003800000 */
[----:B------:R-:W-:Y:S01]  /*0040*/  BSSY B0, `(.L_x_0) ;  /* 0x0000015000007945 */ /* 0x000fe20003800000 */
[--C-:B0-----:R-:W-:Y:S02]  /*0050*/  SHF.R.U32.HI R0, RZ, 0x5, R5.reuse ;  /* 0x00000005ff007819 */ /* 0x101fe40000011605 */
[----:B------:R-:W-:-:S03]  /*0060*/  SHF.R.U32.HI R2, RZ, 0x7, R5 ;  /* 0x00000007ff027819 */ /* 0x000fc60000011605 */
[----:B------:R-:W0:Y:S04]  /*0070*/  SHFL.IDX PT, R3, R0, RZ, 0x1f ;  /* 0x00001fff00037589 */ /* 0x000e2800000e0000 */
[----:B------:R-:W1:Y:S01]  /*0080*/  SHFL.IDX PT, R2, R2, RZ, 0x1f ;  /* 0x00001fff02027589 */ /* 0x000e6200000e0000 */
[----:B0-----:R-:W-:Y:S02]  /*0090*/  R2UR UR9, R3 ;  /* 0x00000000030972ca */ /* 0x001fe400000e0000 */
[----:B-1----:R-:W-:-:S11]  /*00a0*/  R2UR UR5, R2 ;  /* 0x00000000020572ca */ /* 0x002fd600000e0000 */
[----:B------:R-:W-:Y:S02]  /*00b0*/  USHF.R.S32.HI UR4, URZ, 0x1f, UR9 ;  /* 0x0000001f3f047899 */ /* 0x000fe40008011409 */
[----:B------:R-:W-:Y:S02]  /*00c0*/  ISETP.NE.OR P0, PT, RZ, UR9, !P0 ;  /* 0x00000009ff007c0c */ /* 0x000fe4000c705670 */
[----:B------:R-:W-:-:S04]  /*00d0*/  ULEA.HI UR4, UR4, UR9, URZ, 0x2 ;  /* 0x0000000904047291 */ /* 0x000fc8000f8f103f */
[----:B------:R-:W-:-:S04]  /*00e0*/  ULOP3.LUT UR4, UR4, 0xfffffffc, URZ, 0xc0, !UPT ;  /* 0xfffffffc04047892 */ /* 0x000fc8000f8ec03f */
[----:B------:R-:W-:-:S03]  /*00f0*/  UIADD3 UR9, UR9, -UR4, URZ ;  /* 0x8000000409097290 */ /* 0x000fc6000fffe03f */
[----:B------:R-:W-:Y:S09]  /*0100*/  @P0 BRA `(.L_x_1) ;  /* 0x0000000000200947 */ /* 0x000ff20003800000 */
[----:B------:R-:W-:Y:S02]  /*0110*/  ULDC.64 UR6, c[0x0][0x198] ;  /* 0x0000660000067ab9 */ /* 0x000fe40000000a00 */
[----:B------:R-:W-:Y:S02]  /*0120*/  UIADD3 UR10, UP0, UR6, 0xf0, URZ ;  /* 0x000000f0060a7890 */ /* 0x000fe4000ff1e03f */
[----:B------:R-:W-:Y:S02]  /*0130*/  UIADD3 UR6, UP1, UR6, 0x1f0, URZ ;  /* 0x000001f006067890 */ /* 0x000fe4000ff3e03f */
[----:B------:R-:W-:Y:S02]  /*0140*/  UIADD3.X UR11, URZ, UR7, URZ, UP0, !UPT ;  /* 0x000000073f0b7290 */ /* 0x000fe400087fe43f */
[----:B------:R-:W-:-:S07]  /*0150*/  UIADD3.X UR7, URZ, UR7, URZ, UP1, !UPT ;  /* 0x000000073f077290 */ /* 0x000fce0008ffe43f */
[----:B------:R0:W-:Y:S02]  /*0160*/  UTMACCTL.PF [UR10] ;  /* 0x000000000a0079b9 */ /* 0x0001e40008040000 */
[----:B------:R0:W-:Y:S02]  /*0170*/  UTMACCTL.PF [UR6] ;  /* 0x00000000060079b9 */ /* 0x0001e40008040000 */
[----:B0-----:R-:W-:Y:S01]  /*0180*/  NOP ;  /* 0x0000000000007918 */ /* 0x001fe20000000000 */
.L_x_1:
[----:B------:R-:W-:Y:S05]  /*0190*/  BSYNC B0 ;  /* 0x0000000000007941 */ /* 0x000fea0003800000 */
.L_x_0:
[----:B------:R-:W0:Y:S01]  /*01a0*/  SHFL.IDX PT, R2, R0, RZ, 0x1f ;  /* 0x00001fff00027589 */ /* 0x000e2200000e0000 */
[----:B------:R-:W-:Y:S01]  /*01b0*/  UISETP.NE.AND UP0, UPT, UR9, 0x3, UPT ;  /* 0x000000030900788c */ /* 0x000fe2000bf05270 */
[----:B------:R-:W-:Y:S01]  /*01c0*/  ISETP.NE.AND P2, PT, RZ, UR5, PT ;  /* 0x00000005ff007c0c */ /* 0x000fe2000bf45270 */
[----:B------:R-:W-:Y:S02]  /*01d0*/  UIADD3 UR16, UR5, -0x1, URZ ;  /* 0xffffffff05107890 */ /* 0x000fe4000fffe03f */
[----:B------:R-:W-:Y:S02]  /*01e0*/  UISETP.EQ.OR UP0, UPT, UR9, URZ, !UP0 ;  /* 0x0000003f0900728c */ /* 0x000fe4000c702670 */
[----:B------:R-:W-:Y:S02]  /*01f0*/  UISETP.GE.U32.AND UP1, UPT, UR16, 0x2, UPT ;  /* 0x000000021000788c */ /* 0x000fe4000bf26070 */
[----:B------:R-:W-:-:S04]  /*0200*/  UISETP.EQ.AND UP0, UPT, UR5, URZ, UP0 ;  /* 0x0000003f0500728c */ /* 0x000fc80008702270 */
[----:B------:R-:W-:-:S04]  /*0210*/  USEL UR40, URZ, 0x1, !UP0 ;  /* 0x000000013f287887 */ /* 0x000fc8000c000000 */
[----:B------:R-:W-:Y:S01]  /*0220*/  USEL UR40, UR40, 0x2, UP1 ;  /* 0x0000000228287887 */ /* 0x000fe20008800000 */
[----:B0-----:R-:W-:-:S13]  /*0230*/  ISETP.NE.AND P0, PT, R2, RZ, PT ;  /* 0x000000ff0200720c */ /* 0x001fda0003f05270 */
[----:B------:R-:W-:Y:S05]  /*0240*/  @P0 BRA `(.L_x_2) ;  /* 0x0000000000500947 */ /* 0x000fea0003800000 */
[----:B------:R-:W0:Y:S01]  /*0250*/  S2UR UR8, SR_CgaCtaId ;  /* 0x00000000000879c3 */ /* 0x000e220000008800 */
[----:B------:R-:W-:Y:S01]  /*0260*/  UMOV UR4, 0x400 ;  /* 0x0000040000047882 */ /* 0x000fe20000000000 */
[----:B------:R-:W-:Y:S01]  /*0270*/  UMOV UR5, 0x1 ;  /* 0x0000000100057882 */ /* 0x000fe20000000000 */
[----:B------:R-:W-:Y:S01]  /*0280*/  UMOV UR6, 0x4 ;  /* 0x0000000400067882 */ /* 0x000fe20000000000 */
[----:B------:R-:W-:Y:S01]  /*0290*/  ELECT P0, URZ, PT ;  /* 0x00000000003f782f */ /* 0x000fe20003800000 */
[----:B------:R-:W-:-:S04]  /*02a0*/  UIADD3 UR6, -UR6, 0x100000, URZ ;  /* 0x0010000006067890 */ /* 0x000fc8000fffe13f */
[----:B------:R-:W-:Y:S02]  /*02b0*/  USHF.L.U32 UR7, UR6, 0xb, URZ ;  /* 0x0000000b06077899 */ /* 0x000fe4000800063f */
[----:B------:R-:W-:Y:S02]  /*02c0*/  USHF.L.U32 UR6, UR6, 0x1, URZ ;  /* 0x0000000106067899 */ /* 0x000fe4000800063f */
[----:B0-----:R-:W-:Y:S02]  /*02d0*/  ULEA UR8, UR8, UR4, 0x18 ;  /* 0x0000000408087291 */ /* 0x001fe4000f8ec03f */
[----:B------:R-:W-:-:S04]  /*02e0*/  UIADD3 UR4, -UR5, 0x100000, URZ ;  /* 0x0010000005047890 */ /* 0x000fc8000fffe13f */
[----:B------:R-:W-:Y:S02]  /*02f0*/  USHF.L.U32 UR5, UR4, 0xb, URZ ;  /* 0x0000000b04057899 */ /* 0x000fe4000800063f */
[----:B------:R-:W-:Y:S01]  /*0300*/  USHF.L.U32 UR4, UR4, 0x1, URZ ;  /* 0x0000000104047899 */ /* 0x000fe2000800063f */
[----:B------:R-:W0:Y:S11]  /*0310*/  FENCE.VIEW.ASYNC.S ;  /* 0x00000000000073c6 */ /* 0x000e360000000000 */
[----:B0-----:R0:W1:Y:S01]  /*0320*/  SYNCS.EXCH.64 URZ, [UR8], UR4 ;  /* 0x00000004083f75b2 */ /* 0x0010620008000100 */
[----:B------:R0:W2:Y:S01]  /*0330*/  SYNCS.EXCH.64 URZ, [UR8+0x18], UR6 ;  /* 0x00001806083f75b2 */ /* 0x0000a20008000100 */
[----:B------:R0:W3:Y:S01]  /*0340*/  SYNCS.EXCH.64 URZ, [UR8+0x8], UR4 ;  /* 0x00000804083f75b2 */ /* 0x0000e20008000100 */
[----:B------:R0:W4:Y:S01]  /*0350*/  SYNCS.EXCH.64 URZ, [UR8+0x20], UR6 ;  /* 0x00002006083f75b2 */ /* 0x0001220008000100 */
[----:B------:R0:W0:Y:S01]  /*0360*/  SYNCS.EXCH.64 URZ, [UR8+0x10], UR4 ;  /* 0x00001004083f75b2 */ /* 0x0000220008000100 */
[----:B------:R0:W0:Y:S01]  /*0370*/  SYNCS.EXCH.64 URZ, [UR8+0x28], UR6 ;  /* 0x00002806083f75b2 */ /* 0x0000220008000100 */
[----:B------:R-:W-:Y:S01]  /*0380*/  NOP ;  /* 0x0000000000007918 */ /* 0x000fe20000000000 */
.L_x_2:
[----:B------:R-:W5:Y:S01]  /*0390*/  S2UR UR10, SR_CTAID.Y ;  /* 0x00000000000a79c3 */ /* 0x000f620000002600 */
[----:B------:R-:W1:Y:S01]  /*03a0*/  SHFL.IDX PT, R0, R0, RZ, 0x1f ;  /* 0x00001fff00007589 */ /* 0x000e6200000e0000 */
[----:B------:R-:W-:Y:S02]  /*03b0*/  SHF.R.S32.HI R3, RZ, 0x1f, R5 ;  /* 0x0000001fff037819 */ /* 0x000fe40000011405 */
[----:B------:R-:W-:Y:S02]  /*03c0*/  ELECT P0, URZ, PT ;  /* 0x00000000003f782f */ /* 0x000fe40003800000 */
[----:B------:R-:W-:Y:S01]  /*03d0*/  SHF.R.S32.HI R7, RZ, 0x1f, R2 ;  /* 0x0000001fff077819 */ /* 0x000fe20000011402 */
[----:B0-----:R-:W-:Y:S01]  /*03e0*/  ULDC UR4, c[0x0][0x154] ;  /* 0x0000550000047ab9 */ /* 0x001fe20000000800 */
[----:B------:R-:W-:Y:S01]  /*03f0*/  LEA.HI R3, R3, R5, RZ, 0x7 ;  /* 0x0000000503037211 */ /* 0x000fe200078f38ff */
[----:B------:R-:W-:Y:S01]  /*0400*/  ULDC UR11, c[0x0][0x148] ;  /* 0x00005200000b7ab9 */ /* 0x000fe20000000800 */
[----:B------:R-:W0:Y:S01]  /*0410*/  S2UR UR13, SR_CTAID.X ;  /* 0x00000000000d79c3 */ /* 0x000e220000002500 */
[----:B------:R-:W-:Y:S01]  /*0420*/  LEA.HI R7, R7, R2, RZ, 0x2 ;  /* 0x0000000207077211 */ /* 0x000fe200078f10ff */
[----:B------:R-:W-:Y:S01]  /*0430*/  NOP ;  /* 0x0000000000007918 */ /* 0x000fe20000000000 */
[----:B------:R-:W-:Y:S01]  /*0440*/  LOP3.LUT R3, R3, 0xffffff80, RZ, 0xc0, !PT ;  /* 0xffffff8003037812 */ /* 0x000fe200078ec0ff */
[----:B------:R-:W-:Y:S01]  /*0450*/  NOP ;  /* 0x0000000000007918 */ /* 0x000fe20000000000 */
[----:B------:R-:W-:-:S03]  /*0460*/  LOP3.LUT R7, R7, 0x3ffffffc, RZ, 0xc0, !PT ;  /* 0x3ffffffc07077812 */ /* 0x000fc600078ec0ff */
[----:B------:R-:W-:Y:S02]  /*0470*/  IMAD.IADD R3, R5, 0x1, -R3 ;  /* 0x0000000105037824 */ /* 0x000fe400078e0a03 */
[----:B------:R-:W-:Y:S01]  /*0480*/  IMAD.IADD R2, R2, 0x1, -R7 ;  /* 0x0000000102027824 */ /* 0x000fe200078e0a07 */
[----:B-----5:R-:W-:Y:S02]  /*0490*/  I2FP.F32.U32 R4, UR10 ;  /* 0x0000000a00047c45 */ /* 0x020fe40008201000 */
[----:B-1----:R-:W-:Y:S02]  /*04a0*/  ISETP.NE.OR P0, PT, R0, RZ, !P0 ;  /* 0x000000ff0000720c */ /* 0x002fe40004705670 */
[----:B------:R-:W-:Y:S01]  /*04b0*/  SHF.R.S32.HI R0, RZ, 0x1f, R3 ;  /* 0x0000001fff007819 */ /* 0x000fe20000011403 */
[----:B------:R-:W-:Y:S01]  /*04c0*/  FMUL R8, R4, UR4 ;  /* 0x0000000404087c20 */ /* 0x000fe20008400000 */
[----:B------:R-:W-:Y:S01]  /*04d0*/  ULDC UR4, c[0x0][0x150] ;  /* 0x0000540000047ab9 */ /* 0x000fe20000000800 */
[----:B0-----:R-:W-:-:S02]  /*04e0*/  I2FP.F32.U32 R4, UR13 ;  /* 0x0000000d00047c45 */ /* 0x001fc40008201000 */
[----:B------:R-:W-:Y:S02]  /*04f0*/  LEA.HI R0, R0, R3, RZ, 0x3 ;  /* 0x0000000300007211 */ /* 0x000fe400078f18ff */
[----:B------:R-:W0:Y:S01]  /*0500*/  F2I.U32.TRUNC.NTZ R8, R8 ;  /* 0x0000000800087305 */ /* 0x000e22000020f000 */
[----:B------:R-:W-:Y:S01]  /*0510*/  FMUL R6, R4, UR4 ;  /* 0x0000000404067c20 */ /* 0x000fe20008400000 */
[--C-:B------:R-:W-:Y:S02]  /*0520*/  SHF.R.S32.HI R4, RZ, 0x3, R0.reuse ;  /* 0x00000003ff047819 */ /* 0x100fe40000011400 */
[----:B------:R-:W-:Y:S01]  /*0530*/  VOTEU.ALL UP0, P0 ;  /* 0x00000000003f7886 */ /* 0x000fe20000000000 */
[----:B------:R-:W-:Y:S01]  /*0540*/  SHF.R.S32.HI R5, RZ, 0x1f, R0 ;  /* 0x0000001fff057819 */ /* 0x000fe20000011400 */
[----:B------:R-:W-:Y:S01]  /*0550*/  UMOV UR4, 0x20 ;  /* 0x0000002000047882 */ /* 0x000fe20000000000 */
[----:B------:R-:W1:Y:S01]  /*0560*/  LDC R0, c[0x0][0x140] ;  /* 0x00005000ff007b82 */ /* 0x000e620000000800 */
[----:B------:R-:W5:Y:S01]  /*0570*/  F2I.U32.TRUNC.NTZ R6, R6 ;  /* 0x0000000600067305 */ /* 0x000f62000020f000 */
[----:B------:R-:W-:Y:S01]  /*0580*/  LEA.HI R5, R5, R4, RZ, 0x2 ;  /* 0x0000000405057211 */ /* 0x000fe200078f10ff */
[----:B------:R-:W-:Y:S01]  /*0590*/  @!UP0 UMOV UR7, 0x400 ;  /* 0x0000040000078882 */ /* 0x000fe20000000000 */
[----:B------:R-:W-:-:S04]  /*05a0*/  @!UP0 UIADD3 UR4, -UR4, 0x100000, URZ ;  /* 0x0010000004048890 */ /* 0x000fc8000fffe13f */
[----:B------:R-:W-:Y:S02]  /*05b0*/  @!UP0 USHF.L.U32 UR5, UR4, 0xb, URZ ;  /* 0x0000000b04058899 */ /* 0x000fe4000800063f */
[----:B------:R-:W-:Y:S01]  /*05c0*/  @!UP0 USHF.L.U32 UR4, UR4, 0x1, URZ ;  /* 0x0000000104048899 */ /* 0x000fe2000800063f */
[----:B------:R-:W-:Y:S01]  /*05d0*/  LOP3.LUT R5, R5, 0xfffffffc, RZ, 0xc0, !PT ;  /* 0xfffffffc05057812 */ /* 0x000fe200078ec0ff */
[----:B------:R-:W-:Y:S01]  /*05e0*/  VOTEU.ALL UP1, P0 ;  /* 0x00000000003f7886 */ /* 0x000fe20000020000 */
[----:B------:R-:W2:Y:S01]  /*05f0*/  @!UP0 S2UR UR8, SR_CgaCtaId ;  /* 0x00000000000889c3 */ /* 0x000ea20000008800 */
[----:B0-----:R-:W-:Y:S02]  /*0600*/  R2UR UR12, R8 ;  /* 0x00000000080c72ca */ /* 0x001fe400000e0000 */
[----:B------:R-:W-:-:S04]  /*0610*/  IMAD.IADD R5, R4, 0x1, -R5 ;  /* 0x0000000104057824 */ /* 0x000fc800078e0a05 */
[----:B------:R-:W-:Y:S01]  /*0620*/  IMAD R2, R2, 0x4, R5 ;  /* 0x0000000402027824 */ /* 0x000fe200078e0205 */
[----:B-----5:R-:W-:-:S03]  /*0630*/  R2UR UR6, R6 ;  /* 0x00000000060672ca */ /* 0x020fc600000e0000 */
[----:B------:R-:W-:-:S03]  /*0640*/  IMAD.SHL.U32 R5, R2, 0x4, RZ ;  /* 0x0000000402057824 */ /* 0x000fc600078e00ff */
[----:B------:R-:W-:Y:S02]  /*0650*/  UIADD3 UR12, -UR12, URZ, URZ ;  /* 0x0000003f0c0c7290 */ /* 0x000fe4000fffe13f */
[----:B------:R-:W-:Y:S02]  /*0660*/  LOP3.LUT R152, R2, 0xc, R5, 0x78, !PT ;  /* 0x0000000c02987812 */ /* 0x000fe400078e7805 */
[----:B------:R-:W-:Y:S01]  /*0670*/  UIMAD UR14, UR11, UR12, UR10 ;  /* 0x0000000c0b0e72a4 */ /* 0x000fe2000f8e020a */
[----:B-1----:R-:W-:Y:S02]  /*0680*/  ISETP.EQ.U32.AND P3, PT, R0, 0x1, PT ;  /* 0x000000010000780c */ /* 0x002fe40003f62070 */
[----:B------:R-:W-:Y:S02]  /*0690*/  UIADD3 UR6, -UR6, URZ, URZ ;  /* 0x0000003f06067290 */ /* 0x000fe4000fffe13f */
[----:B--2---:R-:W-:Y:S01]  /*06a0*/  @!UP0 ULEA UR7, UR8, UR7, 0x18 ;  /* 0x0000000708078291 */ /* 0x004fe2000f8ec03f */
[----:B------:R-:W-:Y:S01]  /*06b0*/  ISETP.NE.AND P1, PT, R152, UR14, PT ;  /* 0x0000000e98007c0c */ /* 0x000fe2000bf25270 */
[----:B------:R-:W-:Y:S01]  /*06c0*/  VOTEU.ALL UP0, P0 ;  /* 0x00000000003f7886 */ /* 0x000fe20000000000 */
[----:B------:R-:W-:Y:S01]  /*06d0*/  ULDC UR8, c[0x0][0x144] ;  /* 0x0000510000087ab9 */ /* 0x000fe20000000800 */
[----:B------:R-:W-:Y:S01]  /*06e0*/  LOP3.LUT P0, RZ, R3, 0x7, RZ, 0xc0, !PT ;  /* 0x0000000703ff7812 */ /* 0x000fe2000780c0ff */
[----:B------:R-:W-:-:S03]  /*06f0*/  UIMAD UR8, UR8, UR6, UR13 ;  /* 0x00000006080872a4 */ /* 0x000fc6000f8e020d */
[----:B------:R-:W-:-:S03]  /*0700*/  ISETP.LT.U32.AND P0, PT, R152, 0x2, !P0 ;  /* 0x000000029800780c */ /* 0x000fc60004701070 */
[----:B------:R-:W-:Y:S01]  /*0710*/  ISETP.EQ.OR P1, PT, RZ, UR8, !P1 ;  /* 0x00000008ff007c0c */ /* 0x000fe2000cf22670 */
[----:B------:R-:W0:Y:S02]  /*0720*/  FENCE.VIEW.ASYNC.S ;  /* 0x00000000000073c6 */ /* 0x000e240000000000 */
[----:B0-----:R0:W1:Y:S01]  /*0730*/  @!UP0 SYNCS.EXCH.64 URZ, [UR7+0x40], UR4 ;  /* 0x00004004073f85b2 */ /* 0x0010620008000100 */
[----:B------:R-:W-:-:S04]  /*0740*/  PLOP3.LUT P0, PT, P0, P1, PT, 0x80, 0x0 ;  /* 0x000000000000781c */ /* 0x000fc80000703070 */
[----:B------:R-:W-:Y:S01]  /*0750*/  P2R R17, PR, RZ, 0x1 ;  /* 0x00000001ff117803 */ /* 0x000fe20000000000 */
[----:B------:R0:W2:Y:S01]  /*0760*/  @!UP1 SYNCS.EXCH.64 URZ, [UR7+0x48], UR4 ;  /* 0x00004804073f95b2 */ /* 0x0000a20008000100 */
[----:B------:R-:W-:Y:S01]  /*0770*/  NOP ;  /* 0x0000000000007918 */ /* 0x000fe20000000000 */
[----:B------:R-:W-:Y:S06]  /*0780*/  @!P3 BRA `(.L_x_3) ;  /* 0x000000000008b947 */ /* 0x000fec0003800000 */
[----:B-1234-:R-:W-:Y:S01]  /*0790*/  UCGABAR_ARV ;  /* 0x00000000000079c7 */ /* 0x01efe20008000000 */
[----:B------:R-:W-:Y:S05]  /*07a0*/  BRA `(.L_x_4) ;  /* 0x0000000000047947 */ /* 0x000fea0003800000 */
.L_x_3:
[----:B-1234-:R-:W-:Y:S01]  /*07b0*/  NOP ;  /* 0x0000000000007918 */ /* 0x01efe20000000000 */
.L_x_4:
[----:B0-----:R-:W-:Y:S01]  /*07c0*/  ULDC UR4, c[0x0][0x65c] ;  /* 0x0001970000047ab9 */ /* 0x001fe20000000800 */
[----:B------:R-:W-:Y:S01]  /*07d0*/  UMOV UR5, URZ ;  /* 0x0000003f00057c82 */ /* 0x000fe20008000000 */
[----:B------:R-:W-:-:S03]  /*07e0*/  UISETP.NE.AND UP0, UPT, UR4, 0x1, UPT ;  /* 0x000000010400788c */ /* 0x000fc6000bf05270 */
[----:B------:R-:W-:Y:S01]  /*07f0*/  UMOV UR4, UR13 ;  /* 0x0000000d00047c82 */ /* 0x000fe20008000000 */
[----:B------:R-:W-:Y:S02]  /*0800*/  UP2UR UR45, UPR, URZ, 0x1 ;  /* 0x000000013f2d7883 */ /* 0x000fe40008000000 */
[----:B------:R-:W-:Y:S02]  /*0810*/  PLOP3.LUT P0, PT, PT, PT, UP0, 0x80, 0x0 ;  /* 0x000000000000781c */ /* 0x000fe40003f0f008 */
[----:B------:R-:W-:Y:S02]  /*0820*/  PLOP3.LUT P1, PT, PT, PT, UP0, 0x80, 0x0 ;  /* 0x000000000000781c */ /* 0x000fe40003f2f008 */
[----:B------:R-:W-:Y:S01]  /*0830*/  PLOP3.LUT P5, PT, PT, PT, UP0, 0x80, 0x0 ;  /* 0x000000000000781c */ /* 0x000fe20003faf008 */
[----:B------:R-:W-:Y:S01]  /*0840*/  @UP0 ULDC UR14, c[0x0][0x10] ;  /* 0x00000400000e0ab9 */ /* 0x000fe20000000800 */
[----:B------:R-:W-:Y:S01]  /*0850*/  @UP0 UMOV UR6, UR10 ;  /* 0x0000000a00060c82 */ /* 0x000fe20008000000 */
[----:B------:R-:W-:Y:S01]  /*0860*/  @UP0 UMOV UR7, URZ ;  /* 0x0000003f00070c82 */ /* 0x000fe20008000000 */
[----:B------:R-:W-:Y:S01]  /*0870*/  PLOP3.LUT P4, PT, PT, PT, UP0, 0x80, 0x0 ;  /* 0x000000000000781c */ /* 0x000fe20003f8f008 */
[----:B------:R-:W-:-:S03]  /*0880*/  @UP0 UIMAD.WIDE.U32 UR14, UR13, UR14, UR6 ;  /* 0x0000000e0d0e02a5 */ /* 0x000fc6000f8e0006 */
[----:B------:R-:W-:Y:S01]  /*0890*/  @!UP0 ULDC UR7, c[0x0][0xc] ;  /* 0x0000030000078ab9 */ /* 0x000fe20000000800 */
[----:B------:R-:W-:Y:S01]  /*08a0*/  @UP0 UMOV UR6, URZ ;  /* 0x0000003f00060c82 */ /* 0x000fe20008000000 */
[----:B------:R-:W-:Y:S01]  /*08b0*/  @!UP0 UIMAD.WIDE.U32 UR4, UR10, UR7, UR4 ;  /* 0x000000070a0482a5 */ /* 0x000fe2000f8e0004 */
[----:B------:R-:W-:Y:S01]  /*08c0*/  IMAD.U32 R2, RZ, RZ, UR14 ;  /* 0x0000000eff027e24 */ /* 0x000fe2000f8e00ff */
[----:B------:R-:W-:Y:S02]  /*08d0*/  @UP0 UIADD3 UR6, UR15, UR6, URZ ;  /* 0x000000060f060290 */ /* 0x000fe4000fffe03f */
[----:B------:R-:W-:Y:S02]  /*08e0*/  IMAD.U32 R3, RZ, RZ, UR15 ;  /* 0x0000000fff037e24 */ /* 0x000fe4000f8e00ff */
[----:B------:R-:W-:Y:S01]  /*08f0*/  @P0 IMAD.MOV.U32 R7, RZ, RZ, R2 ;  /* 0x000000ffff070224 */ /* 0x000fe200078e0002 */
[----:B------:R-:W-:Y:S01]  /*0900*/  MOV R4, UR4 ;  /* 0x0000000400047c02 */ /* 0x000fe20008000f00 */
[----:B------:R-:W-:-:S02]  /*0910*/  IMAD.U32 R5, RZ, RZ, UR5 ;  /* 0x00000005ff057e24 */ /* 0x000fc4000f8e00ff */
[----:B------:R-:W-:Y:S02]  /*0920*/  IMAD.U32 R2, RZ, RZ, UR4 ;  /* 0x00000004ff027e24 */ /* 0x000fe4000f8e00ff */
[----:B------:R-:W-:Y:S02]  /*0930*/  @P1 IMAD.U32 R6, RZ, RZ, UR6 ;  /* 0x00000006ff061e24 */ /* 0x000fe4000f8e00ff */
[----:B------:R-:W-:Y:S02]  /*0940*/  @!P5 IMAD.MOV.U32 R6, RZ, RZ, R5 ;  /* 0x000000ffff06d224 */ /* 0x000fe400078e0005 */
[----:B------:R-:W-:Y:S02]  /*0950*/  @!P4 IMAD.MOV.U32 R7, RZ, RZ, R2 ;  /* 0x000000ffff07c224 */ /* 0x000fe400078e0002 */
[----:B------:R-:W-:Y:S01]  /*0960*/  IMAD.U32 R3, RZ, RZ, UR5 ;  /* 0x00000005ff037e24 */ /* 0x000fe2000f8e00ff */
[----:B------:R0:W-:Y:S04]  /*0970*/  STL [R1+0x204], R6 ;  /* 0x0002040601007387 */ /* 0x0001e80000100800 */
[----:B------:R0:W-:Y:S01]  /*0980*/  STL [R1+0x208], R7 ;  /* 0x0002080701007387 */ /* 0x0001e20000100800 */
[----:B------:R-:W-:Y:S05]  /*0990*/  @!P3 BRA `(.L_x_5) ;  /* 0x00000000000cb947 */ /* 0x000fea0003800000 */
[----:B------:R-:W-:Y:S01]  /*09a0*/  UCGABAR_WAIT ;  /* 0x0000000000007dc7 */ /* 0x000fe20008000000 */
[----:B------:R-:W-:Y:S01]  /*09b0*/  CCTL.IVALL ;  /* 0x00000000ff00798f */ /* 0x000fe20002000000 */
[----:B------:R-:W-:Y:S05]  /*09c0*/  BRA `(.L_x_6) ;  /* 0x0000000000047947 */ /* 0x000fea0003800000 */
.L_x_5:
[----:B------:R-:W-:Y:S06]  /*09d0*/  BAR.SYNC.DEFER_BLOCKING 0x0 ;  /* 0x0000000000007b1d */ /* 0x000fec0000010000 */
.L_x_6:
[----:B------:R-:W-:Y:S05]  /*09e0*/  @!P2 BRA `(.L_x_7) ;  /* 0x000001900030a947 */ /* 0x000fea0003800000 */
[----:B------:R-:W-:-:S06]  /*09f0*/  UISETP.GT.U32.AND UP0, UPT, UR16, 0x1, UPT ;  /* 0x000000011000788c */ /* 0x000fcc000bf04070 */
[----:B------:R-:W-:-:S13]  /*0a00*/  PLOP3.LUT P0, PT, PT, PT, UP0, 0x80, 0x0 ;  /* 0x000000000000781c */ /* 0x000fda0003f0f008 */
[----:B------:R-:W-:Y:S05]  /*0a10*/  @P0 EXIT ;  /* 0x000000000000094d */ /* 0x000fea0003800000 */
[----:B------:R-:W-:Y:S01]  /*0a20*/  ULDC.64 UR4, c[0x0][0x650] ;  /* 0x0001940000047ab9 */ /* 0x000fe20000000a00 */
[----:B------:R-:W-:Y:S01]  /*0a30*/  UMOV UR41, 0xffffffff ;  /* 0xffffffff00297882 */ /* 0x000fe20000000000 */
[----:B------:R-:W-:Y:S01]  /*0a40*/  ISETP.GE.U32.AND P0, PT, R7, UR4, PT ;  /* 0x0000000407007c0c */ /* 0x000fe2000bf06070 */
[----:B------:R-:W-:Y:S01]  /*0a50*/  UMOV UR42, 0xffffffff ;  /* 0xffffffff002a7882 */ /* 0x000fe20000000000 */
[----:B------:R-:W-:Y:S01]  /*0a60*/  UMOV UR43, 0xffffffff ;  /* 0xffffffff002b7882 */ /* 0x000fe20000000000 */
[----:B------:R-:W-:Y:S02]  /*0a70*/  PRMT R0, RZ, 0x7610, R0 ;  /* 0x00007610ff007816 */ /* 0x000fe40000000000 */
[----:B------:R-:W-:-:S13]  /*0a80*/  ISETP.GE.U32.AND.EX P0, PT, R6, UR5, PT, P0 ;  /* 0x0000000506007c0c */ /* 0x000fda000bf06100 */
[----:B------:R-:W-:Y:S05]  /*0a90*/  @P0 BRA `(.L_x_8) ;  /* 0x0000000400480947 */ /* 0x000fea0003800000 */
[----:B------:R-:W-:Y:S01]  /*0aa0*/  ULDC.64 UR16, c[0x0][0x628] ;  /* 0x00018a0000107ab9 */ /* 0x000fe20000000a00 */
[C---:B------:R-:W-:Y:S01]  /*0ab0*/  R2UR UR19, R7.reuse ;  /* 0x00000000071372ca */ /* 0x040fe200000e0000 */
[----:B------:R-:W-:Y:S01]  /*0ac0*/  ULDC UR18, c[0x0][0x630] ;  /* 0x00018c0000127ab9 */ /* 0x000fe20000000800 */
[----:B------:R-:W-:Y:S02]  /*0ad0*/  ISETP.NE.U32.AND P0, PT, RZ, UR16, PT ;  /* 0x00000010ff007c0c */ /* 0x000fe4000bf05070 */
[----:B------:R-:W-:Y:S02]  /*0ae0*/  R2UR UR4, R7 ;  /* 0x00000000070472ca */ /* 0x000fe400000e0000 */
[----:B------:R-:W-:Y:S02]  /*0af0*/  ISETP.NE.AND.EX P0, PT, RZ, UR17, PT, P0 ;  /* 0x00000011ff007c0c */ /* 0x000fe4000bf05300 */
[----:B------:R-:W-:-:S11]  /*0b00*/  R2UR UR5, R6 ;  /* 0x00000000060572ca */ /* 0x000fd600000e0000 */
[----:B------:R-:W-:Y:S05]  /*0b10*/  @!P0 BRA `(.L_x_9) ;  /* 0x0000000000308947 */ /* 0x000fea0003800000 */
[----:B------:R-:W-:Y:S01]  /*0b20*/  R2UR UR4, R7 ;  /* 0x00000000070472ca */ /* 0x000fe200000e0000 */
[----:B------:R-:W-:Y:S01]  /*0b30*/  ULDC UR9, c[0x0][0x634] ;  /* 0x00018d0000097ab9 */ /* 0x000fe20000000800 */
[----:B------:R-:W-:-:S11]  /*0b40*/  R2UR UR13, R6 ;  /* 0x00000000060d72ca */ /* 0x000fd600000e0000 */
[----:B------:R-:W-:-:S04]  /*0b50*/  UIADD3 UR9, UP0, UR4, UR9, URZ ;  /* 0x0000000904097290 */ /* 0x000fc8000ff1e03f */
[----:B------:R-:W-:-:S04]  /*0b60*/  UIADD3.X UR13, URZ, UR13, URZ, UP0, !UPT ;  /* 0x0000000d3f0d7290 */ /* 0x000fc800087fe43f */
[----:B------:R-:W-:-:S04]  /*0b70*/  UIMAD.WIDE.U32 UR4, UR13, UR16, URZ ;  /* 0x000000100d0472a5 */ /* 0x000fc8000f8e003f */
[----:B------:R-:W-:Y:S02]  /*0b80*/  UIMAD.WIDE.U32 UR6, UP0, UR9, UR17, UR4 ;  /* 0x00000011090672a5 */ /* 0x000fe4000f800004 */
[----:B------:R-:W-:Y:S02]  /*0b90*/  UIMAD.WIDE.U32 UR4, UR9, UR16, URZ ;  /* 0x00000010090472a5 */ /* 0x000fe4000f8e003f */
[----:B------:R-:W-:Y:S02]  /*0ba0*/  UIADD3.X UR15, URZ, URZ, URZ, UP0, !UPT ;  /* 0x0000003f3f0f7290 */ /* 0x000fe400087fe43f */
[----:B------:R-:W-:Y:S01]  /*0bb0*/  UIADD3 URZ, UP0, UR5, UR6, URZ ;  /* 0x00000006053f7290 */ /* 0x000fe2000ff1e03f */
[----:B------:R-:W-:-:S03]  /*0bc0*/  UMOV UR14, UR7 ;  /* 0x00000007000e7c82 */ /* 0x000fc60008000000 */
[----:B------:R-:W-:-:S12]  /*0bd0*/  UIMAD.WIDE.U32.X UR4, UR13, UR17, UR14, UP0 ;  /* 0x000000110d0472a5 */ /* 0x000fd800080e040e */
.L_x_9:
[----:B------:R-:W-:Y:S01]  /*0be0*/  USHF.R.U64 UR43, UR4, UR18, UR5 ;  /* 0x00000012042b7299 */ /* 0x000fe20008001205 */
[----:B------:R-:W-:Y:S01]  /*0bf0*/  R2UR UR7, R6 ;  /* 0x00000000060772ca */ /* 0x000fe200000e0000 */
[----:B------:R-:W-:Y:S02]  /*0c00*/  USHF.R.U32.HI UR4, URZ, UR18, UR5 ;  /* 0x000000123f047299 */ /* 0x000fe40008011605 */
[----:B------:R-:W-:Y:S01]  /*0c10*/  UIADD3 UR5, UP0, URZ, -UR43, URZ ;  /* 0x8000002b3f057290 */ /* 0x000fe2000ff1e03f */
[----:B------:R-:W-:Y:S01]  /*0c20*/  ULDC.64 UR14, c[0x0][0x620] ;  /* 0x00018800000e7ab9 */ /* 0x000fe20000000a00 */
[----:B------:R-:W-:Y:S02]  /*0c30*/  UMOV UR6, UR19 ;  /* 0x0000001300067c82 */ /* 0x000fe40008000000 */
[----:B------:R-:W-:Y:S01]  /*0c40*/  UIADD3.X UR4, URZ, ~UR4, URZ, UP0, !UPT ;  /* 0x800000043f047290 */ /* 0x000fe200087fe43f */
[----:B------:R-:W-:Y:S01]  /*0c50*/  ULDC UR9, c[0x0][0x618] ;  /* 0x0001860000097ab9 */ /* 0x000fe20000000800 */
[----:B------:R-:W-:-:S02]  /*0c60*/  UIMAD UR12, UR11, UR12, UR10 ;  /* 0x0000000c0b0c72a4 */ /* 0x000fc4000f8e020a */
[----:B------:R-:W-:Y:S02]  /*0c70*/  UIMAD UR4, UR4, UR14, URZ ;  /* 0x0000000e040472a4 */ /* 0x000fe4000f8e023f */
[----:B------:R-:W-:Y:S02]  /*0c80*/  UIMAD.WIDE.U32 UR6, UR5, UR14, UR6 ;  /* 0x0000000e050672a5 */ /* 0x000fe4000f8e0006 */
[----:B------:R-:W-:Y:S01]  /*0c90*/  UIMAD UR4, UR5, UR15, UR4 ;  /* 0x0000000f050472a4 */ /* 0x000fe2000f8e0204 */
[----:B------:R-:W-:Y:S01]  /*0ca0*/  ULDC UR10, c[0x0][0x608] ;  /* 0x00018200000a7ab9 */ /* 0x000fe20000000800 */
[----:B------:R-:W-:Y:S02]  /*0cb0*/  ULDC UR18, c[0x0][0x658] ;  /* 0x0001960000127ab9 */ /* 0x000fe40000000800 */
[----:B------:R-:W-:Y:S01]  /*0cc0*/  UIADD3 UR7, UR7, UR4, URZ ;  /* 0x0000000407077290 */ /* 0x000fe2000fffe03f */
[----:B------:R-:W-:Y:S02]  /*0cd0*/  UMOV UR11, 0xffffffff ;  /* 0xffffffff000b7882 */ /* 0x000fe40000000000 */
[----:B------:R-:W-:Y:S01]  /*0ce0*/  ULDC.64 UR4, c[0x0][0x640] ;  /* 0x0001900000047ab9 */ /* 0x000fe20000000a00 */
[----:B------:R-:W-:Y:S01]  /*0cf0*/  USHF.R.U64 UR16, UR6, UR9, UR7 ;  /* 0x0000000906107299 */ /* 0x000fe20008001207 */
[----:B------:R-:W-:Y:S01]  /*0d00*/  ISETP.NE.U32.AND P0, PT, RZ, UR4, PT ;  /* 0x00000004ff007c0c */ /* 0x000fe2000bf05070 */
[----:B------:R-:W-:-:S02]  /*0d10*/  USHF.R.U32.HI UR7, URZ, UR9, UR7 ;  /* 0x000000093f077299 */ /* 0x000fc40008011607 */
[----:B------:R-:W-:Y:S01]  /*0d20*/  USHF.L.U32 UR6, UR11, UR18, URZ ;  /* 0x000000120b067299 */ /* 0x000fe2000800063f */
[----:B------:R-:W-:Y:S01]  /*0d30*/  ISETP.NE.AND.EX P0, PT, RZ, UR5, PT, P0 ;  /* 0x00000005ff007c0c */ /* 0x000fe2000bf05300 */
[----:B------:R-:W-:Y:S02]  /*0d40*/  USHF.R.U64 UR22, UR16, UR10, UR7 ;  /* 0x0000000a10167299 */ /* 0x000fe40008001207 */
[----:B------:R-:W-:Y:S02]  /*0d50*/  USHF.R.U32.HI UR7, URZ, UR10, UR7 ;  /* 0x0000000a3f077299 */ /* 0x000fe40008011607 */
[----:B------:R-:W-:Y:S02]  /*0d60*/  UISETP.NE.AND UP1, UPT, UR45, URZ, UPT ;  /* 0x0000003f2d00728c */ /* 0x000fe4000bf25270 */
[----:B------:R-:W-:Y:S01]  /*0d70*/  USHF.R.U64 UR23, UR22, UR18, UR7 ;  /* 0x0000001216177299 */ /* 0x000fe20008001207 */
[----:B------:R-:W-:Y:S01]  /*0d80*/  ULDC UR17, c[0x0][0x600] ;  /* 0x0001800000117ab9 */ /* 0x000fe20000000800 */
[----:B------:R-:W-:-:S02]  /*0d90*/  ULOP3.LUT UR13, URZ, UR6, URZ, 0x33, !UPT ;  /* 0x000000063f0d7292 */ /* 0x000fc4000f8e333f */
[----:B------:R-:W-:Y:S02]  /*0da0*/  UIADD3 UR15, UR17, -0x1, URZ ;  /* 0xffffffff110f7890 */ /* 0x000fe4000fffe03f */
[----:B------:R-:W-:Y:S02]  /*0db0*/  USEL UR12, UR8, UR12, !UP1 ;  /* 0x0000000c080c7287 */ /* 0x000fe4000c800000 */
[----:B------:R-:W-:Y:S01]  /*0dc0*/  USHF.R.U32.HI UR7, URZ, UR18, UR7 ;  /* 0x000000123f077299 */ /* 0x000fe20008011607 */
[----:B------:R-:W-:Y:S01]  /*0dd0*/  ULDC UR19, c[0x0][0x648] ;  /* 0x0001920000137ab9 */ /* 0x000fe20000000800 */
[----:B------:R-:W-:Y:S01]  /*0de0*/  ULDC UR20, c[0x0][0x638] ;  /* 0x00018e0000147ab9 */ /* 0x000fe20000000800 */
[----:B------:R-:W-:Y:S01]  /*0df0*/  UMOV UR21, 0x1 ;  /* 0x0000000100157882 */ /* 0x000fe20000000000 */
[----:B------:R-:W-:Y:S01]  /*0e00*/  UMOV UR6, UR23 ;  /* 0x0000001700067c82 */ /* 0x000fe20008000000 */
[----:B------:R-:W-:Y:S07]  /*0e10*/  @!P0 BRA `(.L_x_10) ;  /* 0x0000000000308947 */ /* 0x000fee0003800000 */
[----:B------:R-:W-:Y:S02]  /*0e20*/  ULDC UR10, c[0x0][0x64c] ;  /* 0x00019300000a7ab9 */ /* 0x000fe40000000800 */
        /* <DEDUP_REMOVED lines=8> */
[----:B------:R-:W-:-:S07]  /*0eb0*/  UIMAD.WIDE.U32.X UR4, UR14, UR5, UR10, UP0 ;  /* 0x000000050e0472a5 */ /* 0x000fce00080e040a */
[----:B------:R-:W-:Y:S01]  /*0ec0*/  UMOV UR6, UR4 ;  /* 0x0000000400067c82 */ /* 0x000fe20008000000 */
[----:B------:R-:W-:-:S05]  /*0ed0*/  UMOV UR7, UR5 ;  /* 0x0000000500077c82 */ /* 0x000fca0008000000 */
.L_x_10:
[----:B------:R-:W-:Y:S01]  /*0ee0*/  USHF.R.U64 UR5, UR6, UR19, UR7 ;  /* 0x0000001306057299 */ /* 0x000fe20008001207 */
[----:B------:R-:W-:Y:S01]  /*0ef0*/  IMAD.MOV.U32 R0, RZ, RZ, 0x1 ;  /* 0x00000001ff007424 */ /* 0x000fe200078e00ff */
[----:B------:R-:W-:Y:S02]  /*0f00*/  USHF.L.U32 UR4, UR21, UR18, URZ ;  /* 0x0000001215047299 */ /* 0x000fe4000800063f */
[----:B------:R-:W-:Y:S02]  /*0f10*/  ULOP3.LUT UR13, UR22, UR13, URZ, 0xc0, !UPT ;  /* 0x0000000d160d7292 */ /* 0x000fe4000f8ec03f */
[----:B------:R-:W-:Y:S02]  /*0f20*/  UIADD3 UR6, -UR5, URZ, URZ ;  /* 0x0000003f05067290 */ /* 0x000fe4000fffe13f */
[----:B------:R-:W-:Y:S02]  /*0f30*/  UIMAD UR13, UR4, UR5, UR13 ;  /* 0x00000005040d72a4 */ /* 0x000fe4000f8e020d */
[----:B------:R-:W-:-:S02]  /*0f40*/  ULOP3.LUT UR15, UR16, UR15, URZ, 0xc0, !UPT ;  /* 0x0000000f100f7292 */ /* 0x000fc4000f8ec03f */
[----:B------:R-:W-:Y:S01]  /*0f50*/  UIMAD UR4, UR6, UR20, UR23 ;  /* 0x00000014060472a4 */ /* 0x000fe2000f8e0217 */
[----:B------:R-:W-:Y:S01]  /*0f60*/  ULDC UR5, c[0x0][0x610] ;  /* 0x0001840000057ab9 */ /* 0x000fe20000000800 */
[----:B------:R-:W-:Y:S02]  /*0f70*/  UISETP.NE.AND UP0, UPT, UR45, URZ, UPT ;  /* 0x0000003f2d00728c */ /* 0x000fe4000bf05270 */
[----:B------:R-:W-:Y:S02]  /*0f80*/  UIMAD UR12, UR13, UR5, UR12 ;  /* 0x000000050d0c72a4 */ /* 0x000fe4000f8e020c */
[----:B------:R-:W-:-:S04]  /*0f90*/  UIMAD UR4, UR4, UR17, UR15 ;  /* 0x00000011040472a4 */ /* 0x000fc8000f8e020f */
[----:B------:R-:W-:Y:S02]  /*0fa0*/  USEL UR42, UR4, UR12, !UP0 ;  /* 0x0000000c042a7287 */ /* 0x000fe4000c000000 */
[----:B------:R-:W-:-:S12]  /*0fb0*/  USEL UR41, UR12, UR4, !UP0 ;  /* 0x000000040c297287 */ /* 0x000fd8000c000000 */
.L_x_8:
[----:B------:R-:W-:-:S08]  /*0fc0*/  NOP ;  /* 0x0000000000007918 */ /* 0x000fd00000000000 */
[----:B------:R-:W1:Y:S02]  /*0fd0*/  USETMAXREG.TRY_ALLOC.CTAPOOL UP0, 0xf0 ;  /* 0x000000f0000079c8 */ /* 0x000e640008000600 */
[----:B-1----:R-:W-:-:S13]  /*0fe0*/  PLOP3.LUT P0, PT, PT, PT, UP0, 0x80, 0x0 ;  /* 0x000000000000781c */ /* 0x002fda0003f0f008 */
[----:B------:R-:W-:Y:S05]  /*0ff0*/  @!P0 BRA `(.L_x_8) ;  /* 0xfffffffc00f08947 */ /* 0x000fea000383ffff */
[----:B------:R-:W-:Y:S01]  /*1000*/  ULDC.64 UR4, c[0x0][0x598] ;  /* 0x0001660000047ab9 */ /* 0x000fe20000000a00 */
[----:B------:R-:W-:Y:S01]  /*1010*/  ULDC.64 UR36, c[0x0][0x208] ;  /* 0x0000820000247ab9 */ /* 0x000fe20000000a00 */
[----:B------:R-:W-:-:S04]  /*1020*/  ISETP.NE.U32.AND P0, PT, RZ, UR4, PT ;  /* 0x00000004ff007c0c */ /* 0x000fc8000bf05070 */
[----:B------:R-:W-:-:S13]  /*1030*/  ISETP.NE.AND.EX P0, PT, RZ, UR5, PT, P0 ;  /* 0x00000005ff007c0c */ /* 0x000fda000bf05300 */
[----:B------:R-:W-:Y:S05]  /*1040*/  @!P0 BRA `(.L_x_11) ;  /* 0x00000000001c8947 */ /* 0x000fea0003800000 */
[----:B------:R-:W1:Y:S02]  /*1050*/  LDC.64 R2, c[0x0][0x598] ;  /* 0x00016600ff027b82 */ /* 0x000e640000000a00 */
[----:B-1----:R-:W2:Y:S02]  /*1060*/  LDG.E.64 R2, desc[UR36][R2.64] ;  /* 0x0000002402027981 */ /* 0x002ea4000c1e1b00 */
[----:B--2---:R-:W-:-:S04]  /*1070*/  ISETP.NE.U32.AND P0, PT, R2, RZ, PT ;  /* 0x000000ff0200720c */ /* 0x004fc80003f05070 */
[----:B------:R-:W-:-:S13]  /*1080*/  ISETP.NE.AND.EX P0, PT, R3, RZ, PT, P0 ;  /* 0x000000ff0300720c */ /* 0x000fda0003f05300 */
[----:B------:R-:W-:Y:S05]  /*1090*/  @!P0 BRA `(.L_x_11) ;  /* 0x0000000000088947 */ /* 0x000fea0003800000 */
[----:B------:R1:W5:Y:S01]  /*10a0*/  LD.E R2, desc[UR36][R2.64] ;  /* 0x0000002402027980 */ /* 0x000362000c101900 */
[----:B------:R-:W-:Y:S05]  /*10b0*/  BRA `(.L_x_12) ;  /* 0x0000000000247947 */ /* 0x000fea0003800000 */
.L_x_11:
[----:B------:R-:W-:Y:S02]  /*10c0*/  ULDC.64 UR4, c[0x0][0x588] ;  /* 0x0001620000047ab9 */ /* 0x000fe40000000a00 */
[----:B------:R-:W-:-:S04]  /*10d0*/  ISETP.NE.U32.AND P0, PT, RZ, UR4, PT ;  /* 0x00000004ff007c0c */ /* 0x000fc8000bf05070 */
[----:B------:R-:W-:-:S13]  /*10e0*/  ISETP.NE.AND.EX P0, PT, RZ, UR5, PT, P0 ;  /* 0x00000005ff007c0c */ /* 0x000fda000bf05300 */
[----:B------:R-:W-:Y:S05]  /*10f0*/  @!P0 BRA `(.L_x_13) ;  /* 0x00000000000c8947 */ /* 0x000fea0003800000 */
[----:B------:R-:W1:Y:S02]  /*1100*/  LDC.64 R2, c[0x0][0x588] ;  /* 0x00016200ff027b82 */ /* 0x000e640000000a00 */
[----:B-1----:R2:W5:Y:S01]  /*1110*/  LDG.E R2, desc[UR36][R2.64] ;  /* 0x0000002402027981 */ /* 0x002562000c1e1900 */
[----:B------:R-:W-:Y:S05]  /*1120*/  BRA `(.L_x_12) ;  /* 0x0000000000087947 */ /* 0x000fea0003800000 */
.L_x_13:
[----:B------:R-:W-:Y:S02]  /*1130*/  ULDC UR4, c[0x0][0x580] ;  /* 0x0001600000047ab9 */ /* 0x000fe40000000800 */
[----:B------:R-:W-:-:S07]  /*1140*/  IMAD.U32 R2, RZ, RZ, UR4 ;  /* 0x00000004ff027e24 */ /* 0x000fce000f8e00ff */
.L_x_12:
[----:B------:R-:W-:Y:S02]  /*1150*/  ULDC.64 UR4, c[0x0][0x5a0] ;  /* 0x0001680000047ab9 */ /* 0x000fe40000000a00 */
[----:B------:R-:W-:-:S04]  /*1160*/  ISETP.NE.U32.AND P0, PT, RZ, UR4, PT ;  /* 0x00000004ff007c0c */ /* 0x000fc8000bf05070 */
[----:B------:R-:W-:-:S13]  /*1170*/  ISETP.NE.AND.EX P0, PT, RZ, UR5, PT, P0 ;  /* 0x00000005ff007c0c */ /* 0x000fda000bf05300 */
[----:B------:R-:W-:Y:S05]  /*1180*/  @!P0 BRA `(.L_x_14) ;  /* 0x00000000001c8947 */ /* 0x000fea0003800000 */
[----:B------:R-:W3:Y:S02]  /*1190*/  LDC.64 R4, c[0x0][0x5a0] ;  /* 0x00016800ff047b82 */ /* 0x000ee40000000a00 */
[----:B---3--:R-:W3:Y:S02]  /*11a0*/  LDG.E.64 R4, desc[UR36][R4.64] ;  /* 0x0000002404047981 */ /* 0x008ee4000c1e1b00 */
[----:B---3--:R-:W-:-:S04]  /*11b0*/  ISETP.NE.U32.AND P0, PT, R4, RZ, PT ;  /* 0x000000ff0400720c */ /* 0x008fc80003f05070 */
[----:B------:R-:W-:-:S13]  /*11c0*/  ISETP.NE.AND.EX P0, PT, R5, RZ, PT, P0 ;  /* 0x000000ff0500720c */ /* 0x000fda0003f05300 */
[----:B------:R-:W-:Y:S05]  /*11d0*/  @!P0 BRA `(.L_x_14) ;  /* 0x0000000000088947 */ /* 0x000fea0003800000 */
[----:B------:R3:W5:Y:S01]  /*11e0*/  LD.E R16, desc[UR36][R4.64] ;  /* 0x0000002404107980 */ /* 0x000762000c101900 */
[----:B------:R-:W-:Y:S05]  /*11f0*/  BRA `(.L_x_15) ;  /* 0x0000000000247947 */ /* 0x000fea0003800000 */
.L_x_14:
[----:B------:R-:W-:Y:S02]  /*1200*/  ULDC.64 UR4, c[0x0][0x590] ;  /* 0x0001640000047ab9 */ /* 0x000fe40000000a00 */
[----:B------:R-:W-:-:S04]  /*1210*/  ISETP.NE.U32.AND P0, PT, RZ, UR4, PT ;  /* 0x00000004ff007c0c */ /* 0x000fc8000bf05070 */
[----:B------:R-:W-:-:S13]  /*1220*/  ISETP.NE.AND.EX P0, PT, RZ, UR5, PT, P0 ;  /* 0x00000005ff007c0c */ /* 0x000fda000bf05300 */
[----:B------:R-:W-:Y:S05]  /*1230*/  @!P0 BRA `(.L_x_16) ;  /* 0x00000000000c8947 */ /* 0x000fea0003800000 */
[----:B------:R-:W3:Y:S02]  /*1240*/  LDC.64 R4, c[0x0][0x590] ;  /* 0x00016400ff047b82 */ /* 0x000ee40000000a00 */
[----:B---3--:R4:W5:Y:S01]  /*1250*/  LDG.E R16, desc[UR36][R4.64] ;  /* 0x0000002404107981 */ /* 0x008962000c1e1900 */
[----:B------:R-:W-:Y:S05]  /*1260*/  BRA `(.L_x_15) ;  /* 0x0000000000087947 */ /* 0x000fea0003800000 */
.L_x_16:
[----:B------:R-:W-:Y:S02]  /*1270*/  ULDC UR4, c[0x0][0x584] ;  /* 0x0001610000047ab9 */ /* 0x000fe40000000800 */
[----:B------:R-:W-:-:S07]  /*1280*/  IMAD.U32 R16, RZ, RZ, UR4 ;  /* 0x00000004ff107e24 */ /* 0x000fce000f8e00ff */
.L_x_15:
[----:B------:R-:W-:-:S13]  /*1290*/  LOP3.LUT P0, RZ, R0, 0xff, RZ, 0xc0, !PT ;  /* 0x000000ff00ff7812 */ /* 0x000fda000780c0ff */
[----:B------:R-:W-:Y:S05]  /*12a0*/  @!P0 EXIT ;  /* 0x000000000000894d */ /* 0x000fea0003800000 */
[----:B------:R-:W-:Y:S01]  /*12b0*/  ULDC UR4, c[0x0][0x28c] ;  /* 0x0000a30000047ab9 */ /* 0x000fe20000000800 */
[----:B------:R-:W-:Y:S01]  /*12c0*/  UMOV UR38, URZ ;  /* 0x0000003f00267c82 */ /* 0x000fe20008000000 */
[----:B------:R-:W-:Y:S01]  /*12d0*/  UIADD3 UR4, UR4, 0x1f, URZ ;  /* 0x0000001f04047890 */ /* 0x000fe2000fffe03f */
[----:B------:R-:W-:-:S03]  /*12e0*/  UMOV UR39, URZ ;  /* 0x0000003f00277c82 */ /* 0x000fc60008000000 */
[----:B------:R-:W-:-:S04]  /*12f0*/  USHF.R.S32.HI UR5, URZ, 0x1f, UR4 ;  /* 0x0000001f3f057899 */ /* 0x000fc80008011404 */
[----:B------:R-:W-:-:S04]  /*1300*/  ULEA.HI UR5, UR5, UR4, URZ, 0x5 ;  /* 0x0000000405057291 */ /* 0x000fc8000f8f283f */
[----:B------:R-:W-:-:S12]  /*1310*/  USHF.R.S32.HI UR44, URZ, 0x5, UR5 ;  /* 0x000000053f2c7899 */ /* 0x000fd80008011405 */
.L_x_546:
[----:B------:R-:W0:Y:S01]  /*1320*/  S2R R0, SR_TID.X ;  /* 0x0000000000007919 */ /* 0x000e220000002100 */
[----:B------:R-:W1:Y:S01]  /*1330*/  S2UR UR7, SR_CgaCtaId ;  /* 0x00000000000779c3 */ /* 0x000e620000008800 */
[----:B------:R-:W-:Y:S02]  /*1340*/  UMOV UR6, 0x400 ;  /* 0x0000040000067882 */ /* 0x000fe40000000000 */
[----:B-1----:R-:W-:Y:S01]  /*1350*/  ULEA UR6, UR7, UR6, 0x18 ;  /* 0x0000000607067291 */ /* 0x002fe2000f8ec03f */
[----:B0-----:R-:W-:-:S04]  /*1360*/  LOP3.LUT R0, R0, 0x80, RZ, 0xc0, !PT ;  /* 0x0000008000007812 */ /* 0x001fc800078ec0ff */
[----:B------:R-:W-:-:S06]  /*1370*/  SHF.R.U32.HI R0, RZ, 0x7, R0 ;  /* 0x00000007ff007819 */ /* 0x000fcc0000011600 */
[----:B------:R-:W0:Y:S02]  /*1380*/  SHFL.IDX PT, R0, R0, RZ, 0x1f ;  /* 0x00001fff00007589 */ /* 0x000e2400000e0000 */
[----:B0-----:R-:W-:-:S13]  /*1390*/  R2UR UR4, R0 ;  /* 0x00000000000472ca */ /* 0x001fda00000e0000 */
[----:B------:R-:W-:-:S04]  /*13a0*/  ULEA.HI UR5, UR4, UR4, URZ, 0x1 ;  /* 0x0000000404057291 */ /* 0x000fc8000f8f083f */
[----:B------:R-:W-:-:S04]  /*13b0*/  ULOP3.LUT UR5, UR5, 0x7fffe, URZ, 0xc0, !UPT ;  /* 0x0007fffe05057892 */ /* 0x000fc8000f8ec03f */
[----:B------:R-:W-:-:S03]  /*13c0*/  UIADD3 UR5, UR4, -UR5, URZ ;  /* 0x8000000504057290 */ /* 0x000fc6000fffe03f */
[----:B------:R-:W-:Y:S01]  /*13d0*/  ULDC UR4, c[0x0][0x28c] ;  /* 0x0000a30000047ab9 */ /* 0x000fe20000000800 */
[----:B------:R-:W-:Y:S01]  /*13e0*/  ULEA UR5, UR5, UR6, 0xd ;  /* 0x0000000605057291 */ /* 0x000fe2000f8e683f */
[----:B------:R-:W-:-:S03]  /*13f0*/  ISETP.LT.AND P0, PT, RZ, UR4, PT ;  /* 0x00000004ff007c0c */ /* 0x000fc6000bf01270 */
[----:B------:R-:W-:-:S04]  /*1400*/  UIADD3 UR5, UR5, 0x100, URZ ;  /* 0x0000010005057890 */ /* 0x000fc8000fffe03f */
[----:B------:R-:W-:-:S04]  /*1410*/  USHF.R.U32.HI UR5, URZ, 0x4, UR5 ;  /* 0x000000043f057899 */ /* 0x000fc80008011605 */
[----:B------:R-:W-:Y:S02]  /*1420*/  ULOP3.LUT UR46, UR5, 0x3fff, URZ, 0xc0, !UPT ;  /* 0x00003fff052e7892 */ /* 0x000fe4000f8ec03f */
[----:B--23--:R-:W-:Y:S10]  /*1430*/  @P0 BRA `(.L_x_17) ;  /* 0x0000000000400947 */ /* 0x00cff40003800000 */
[----:B------:R-:W-:Y:S01]  /*1440*/  MOV R0, 0x0 ;  /* 0x0000000000007802 */ /* 0x000fe20000000f00 */
[----:B------:R-:W-:Y:S01]  /*1450*/  ULDC.64 UR4, c[0x4][0x68] ;  /* 0x01001a0000047ab9 */ /* 0x000fe20000000a00 */
[----:B------:R-:W-:Y:S01]  /*1460*/  ULDC.64 UR6, c[0x4][0x8] ;  /* 0x0100020000067ab9 */ /* 0x000fe20000000a00 */
[----:B---34-:R-:W-:Y:S01]  /*1470*/  IMAD.U32 R4, RZ, RZ, UR4 ;  /* 0x00000004ff047e24 */ /* 0x018fe2000f8e00ff */
[----:B------:R0:W1:Y:S01]  /*1480*/  LDC.64 R14, c[0x4][R0] ;  /* 0x01000000000e7b82 */ /* 0x0000620000000a00 */
[----:B------:R-:W-:Y:S01]  /*1490*/  IMAD.U32 R5, RZ, RZ, UR5 ;  /* 0x00000005ff057e24 */ /* 0x000fe2000f8e00ff */
[----:B------:R-:W-:Y:S01]  /*14a0*/  ULDC.64 UR4, c[0x4][0x70] ;  /* 0x01001c0000047ab9 */ /* 0x000fe20000000a00 */
[----:B------:R-:W-:Y:S01]  /*14b0*/  IMAD.U32 R10, RZ, RZ, UR6 ;  /* 0x00000006ff0a7e24 */ /* 0x000fe2000f8e00ff */
[----:B------:R-:W-:Y:S01]  /*14c0*/  MOV R8, 0x1e1 ;  /* 0x000001e100087802 */ /* 0x000fe20000000f00 */
[----:B------:R-:W-:Y:S02]  /*14d0*/  IMAD.U32 R6, RZ, RZ, UR4 ;  /* 0x00000004ff067e24 */ /* 0x000fe4000f8e00ff */
[----:B------:R-:W-:-:S02]  /*14e0*/  IMAD.U32 R7, RZ, RZ, UR5 ;  /* 0x00000005ff077e24 */ /* 0x000fc4000f8e00ff */
[----:B------:R-:W-:Y:S02]  /*14f0*/  IMAD.U32 R11, RZ, RZ, UR7 ;  /* 0x00000007ff0b7e24 */ /* 0x000fe4000f8e00ff */
[----:B------:R-:W-:Y:S02]  /*1500*/  IMAD.MOV.U32 R12, RZ, RZ, 0x1 ;  /* 0x00000001ff0c7424 */ /* 0x000fe400078e00ff */
[----:B0-----:R-:W-:-:S07]  /*1510*/  IMAD.MOV.U32 R13, RZ, RZ, RZ ;  /* 0x000000ffff0d7224 */ /* 0x001fce00078e00ff */
[----:B------:R-:W-:-:S07]  /*1520*/  LEPC R20, `(.L_x_17) ;  /* 0x000000001014794e */ /* 0x000fce0000000000 */
[----:B-12--5:R-:W-:Y:S05]  /*1530*/  CALL.ABS.NOINC R14 ;  /* 0x000000000e007343 */ /* 0x026fea0003c00000 */
.L_x_17:
[----:B------:R-:W-:-:S06]  /*1540*/  ULOP3.LUT UR4, UR40, 0x1, URZ, 0xfc, !UPT ;  /* 0x0000000128047892 */ /* 0x000fcc000f8efc3f */
[----:B------:R-:W-:-:S05]  /*1550*/  IMAD.U32 R0, RZ, RZ, UR4 ;  /* 0x00000004ff007e24 */ /* 0x000fca000f8e00ff */
[----:B------:R-:W-:-:S13]  /*1560*/  ISETP.NE.AND P0, PT, R0, 0x3, PT ;  /* 0x000000030000780c */ /* 0x000fda0003f05270 */
[----:B------:R-:W-:Y:S05]  /*1570*/  @!P0 BRA `(.L_x_18) ;  /* 0x0000000000048947 */ /* 0x000fea0003800000 */
[----:B------:R-:W-:Y:S01]  /*1580*/  BPT.TRAP 0x1 ;  /* 0x000000040000795c */ /* 0x000fe20000300000 */
.L_x_18:
[----:B------:R-:W0:Y:S01]  /*1590*/  S2UR UR5, SR_CgaCtaId ;  /* 0x00000000000579c3 */ /* 0x000e220000008800 */
[----:B------:R-:W-:Y:S01]  /*15a0*/  UMOV UR4, 0x400 ;  /* 0x0000040000047882 */ /* 0x000fe20000000000 */
[----:B--2---:R-:W-:Y:S02]  /*15b0*/  IMAD.U32 R3, RZ, RZ, UR38 ;  /* 0x00000026ff037e24 */ /* 0x004fe4000f8e00ff */
[----:B---34-:R-:W-:-:S03]  /*15c0*/  IMAD.U32 R5, RZ, RZ, UR39 ;  /* 0x00000027ff057e24 */ /* 0x018fc6000f8e00ff */
[----:B------:R-:W-:Y:S01]  /*15d0*/  SHF.L.U32 R3, R3, 0x1f, RZ ;  /* 0x0000001f03037819 */ /* 0x000fe200000006ff */
[----:B0-----:R-:W-:-:S06]  /*15e0*/  ULEA UR4, UR5, UR4, 0x18 ;  /* 0x0000000405047291 */ /* 0x001fcc000f8ec03f */
[----:B------:R-:W-:-:S04]  /*15f0*/  IMAD.U32 R0, RZ, RZ, UR4 ;  /* 0x00000004ff007e24 */ /* 0x000fc8000f8e00ff */
[----:B------:R-:W-:-:S04]  /*1600*/  IMAD R4, R5, 0x8, R0 ;  /* 0x0000000805047824 */ /* 0x000fc800078e0200 */
[----:B------:R0:W1:Y:S01]  /*1610*/  SYNCS.PHASECHK.TRANS64.TRYWAIT P1, [R4+URZ], R3 ;  /* 0x00000003040075a7 */ /* 0x000062000802017f */
[----:B------:R-:W-:Y:S05]  /*1620*/  @!P0 BRA `(.L_x_19) ;  /* 0x0000000000048947 */ /* 0x000fea0003800000 */
[----:B------:R-:W-:Y:S01]  /*1630*/  BPT.TRAP 0x1 ;  /* 0x000000040000795c */ /* 0x000fe20000300000 */
.L_x_19:
[----:B-1----:R-:W-:Y:S05]  /*1640*/  @P1 BRA `(.L_x_20) ;  /* 0x0000000000081947 */ /* 0x002fea0003800000 */
[----:B------:R-:W1:Y:S02]  /*1650*/  SYNCS.PHASECHK.TRANS64.TRYWAIT P1, [R4+URZ], R3 ;  /* 0x00000003040075a7 */ /* 0x000e64000802017f */
[----:B-1----:R-:W-:Y:S05]  /*1660*/  @!P1 BRA `(.L_x_21) ;  /* 0x0000019800bc9947 */ /* 0x002fea0003800000 */
.L_x_20:
[----:B------:R-:W-:-:S04]  /*1670*/  UISETP.LT.AND UP0, UPT, UR44, 0x1, UPT ;  /* 0x000000012c00788c */ /* 0x000fc8000bf01270 */
[----:B------:R-:W-:-:S06]  /*1680*/  USEL UR4, UR44, 0x1, UP0 ;  /* 0x000000012c047887 */ /* 0x000fcc0008000000 */
[----:B01----:R-:W-:Y:S01]  /*1690*/  IMAD.U32 R3, RZ, RZ, UR4 ;  /* 0x00000004ff037e24 */ /* 0x003fe2000f8e00ff */
[----:B------:R-:W-:Y:S05]  /*16a0*/  WARPSYNC.ALL ;  /* 0x0000000000007948 */ /* 0x000fea0003800000 */
[----:B------:R-:W-:-:S04]  /*16b0*/  IADD3 R3, -R3, UR44, RZ ;  /* 0x0000002c03037c10 */ /* 0x000fc8000fffe1ff */
[----:B------:R-:W-:Y:S02]  /*16c0*/  ISETP.GE.AND P1, PT, R3, 0x1, PT ;  /* 0x000000010300780c */ /* 0x000fe40003f26270 */
[----:B------:R-:W-:Y:S01]  /*16d0*/  R2UR UR4, R0 ;  /* 0x00000000000472ca */ /* 0x000fe200000e0000 */
[----:B------:R-:W-:Y:S01]  /*16e0*/  WARPGROUP.ARRIVE ;  /* 0x00000000000079c5 */ /* 0x000fe20000000000 */
[----:B------:R-:W-:Y:S01]  /*16f0*/  UMOV UR9, 0x40000040 ;  /* 0x4000004000097882 */ /* 0x000fe20000000000 */
[----:B------:R-:W-:Y:S01]  /*1700*/  UMOV UR11, 0x40000040 ;  /* 0x40000040000b7882 */ /* 0x000fe20000000000 */
[----:B------:R0:W-:Y:S04]  /*1710*/  STL [R1+0x2d0], R17 ;  /* 0x0002d01101007387 */ /* 0x0001e80000100800 */
[----:B-----5:R1:W-:Y:S04]  /*1720*/  STL [R1+0x2cc], R16 ;  /* 0x0002cc1001007387 */ /* 0x0203e80000100800 */
[----:B------:R2:W-:Y:S01]  /*1730*/  STL [R1+0x2c8], R3 ;  /* 0x0002c80301007387 */ /* 0x0005e20000100800 */
[----:B------:R-:W-:-:S03]  /*1740*/  UIADD3 UR4, UR4, 0x18100, URZ ;  /* 0x0001810004047890 */ /* 0x000fc6000fffe03f */
[----:B------:R3:W-:Y:S01]  /*1750*/  STL [R1+0x2c4], R2 ;  /* 0x0002c40201007387 */ /* 0x0007e20000100800 */
[----:B------:R-:W-:-:S03]  /*1760*/  USHF.R.U32.HI UR4, URZ, 0x4, UR4 ;  /* 0x000000043f047899 */ /* 0x000fc60008011604 */
[----:B------:R4:W-:Y:S01]  /*1770*/  STL [R1+0x2d4], R0 ;  /* 0x0002d40001007387 */ /* 0x0009e20000100800 */
[----:B------:R-:W-:Y:S02]  /*1780*/  ULOP3.LUT UR5, UR4, 0x3fff, URZ, 0xc0, !UPT ;  /* 0x00003fff04057892 */ /* 0x000fe4000f8ec03f */
[----:B------:R-:W-:Y:S02]  /*1790*/  ULOP3.LUT UR4, UR46, 0x10000, URZ, 0xfc, !UPT ;  /* 0x000100002e047892 */ /* 0x000fe4000f8efc3f */
[----:B------:R-:W-:Y:S02]  /*17a0*/  ULOP3.LUT UR5, UR5, 0x10000, URZ, 0xfc, !UPT ;  /* 0x0001000005057892 */ /* 0x000fe4000f8efc3f */
[----:B------:R-:W-:Y:S02]  /*17b0*/  ULEA UR6, UR39, UR4, 0xb ;  /* 0x0000000427067291 */ /* 0x000fe4000f8e583f */
[----:B------:R-:W-:-:S05]  /*17c0*/  ULEA UR7, UR39, UR5, 0xb ;  /* 0x0000000527077291 */ /* 0x000fca000f8e583f */
[----:B------:R-:W-:Y:S02]  /*17d0*/  UMOV UR8, UR6 ;  /* 0x0000000600087c82 */ /* 0x000fe40008000000 */
[----:B------:R-:W-:Y:S02]  /*17e0*/  UMOV UR10, UR7 ;  /* 0x00000007000a7c82 */ /* 0x000fe40008000000 */
[----:B------:R-:W-:Y:S01]  /*17f0*/  HGMMA.64x256x8.F32.TF32 R24, gdesc[UR8], RZ, !UPT, gsb0 ;  /* 0x07e00000081879f0 */ /* 0x000fe2000c0028ff */
[----:B------:R-:W-:Y:S01]  /*1800*/  UIADD3 UR8, UR6, 0x400, URZ ;  /* 0x0000040006087890 */ /* 0x000fe2000fffe03f */
[----:B------:R-:W-:Y:S01]  /*1810*/  UMOV UR9, 0x40000040 ;  /* 0x4000004000097882 */ /* 0x000fe20000000000 */
[----:B------:R-:W-:Y:S02]  /*1820*/  WARPGROUP.DEPBAR.LE gsb0, 0x0 ;  /* 0x00008000000079c5 */ /* 0x000fe40000010000 */
[----:B------:R-:W-:Y:S01]  /*1830*/  STL.64 [R1], R24 ;  /* 0x0000001801007387 */ /* 0x000fe20000100a00 */
[----:B------:R-:W-:Y:S01]  /*1840*/  IMAD.MOV.U32 R235, RZ, RZ, R46 ;  /* 0x000000ffffeb7224 */ /* 0x000fe200078e002e */
[----:B------:R-:W-:Y:S01]  /*1850*/  MOV R231, R50 ;  /* 0x0000003200e77202 */ /* 0x000fe20000000f00 */
[----:B------:R-:W-:Y:S01]  /*1860*/  IMAD.MOV.U32 R234, RZ, RZ, R47 ;  /* 0x000000ffffea7224 */ /* 0x000fe200078e002f */
[----:B------:R-:W-:Y:S01]  /*1870*/  STL.64 [R1+0x8], R26 ;  /* 0x0000081a01007387 */ /* 0x000fe20000100a00 */
        /* <DEDUP_REMOVED lines=28> */
[----:B------:R-:W-:-:S02]  /*1a40*/  IMAD.MOV.U32 R217, RZ, RZ, R64 ;  /* 0x000000ffffd97224 */ /* 0x000fc400078e0040 */
[----:B------:R-:W-:Y:S01]  /*1a50*/  IMAD.MOV.U32 R216, RZ, RZ, R65 ;  /* 0x000000ffffd87224 */ /* 0x000fe200078e0041 */
[----:B------:R-:W-:Y:S01]  /*1a60*/  STL.64 [R1+0x48], R42 ;  /* 0x0000482a01007387 */ /* 0x000fe20000100a00 */
[----:B------:R-:W-:Y:S02]  /*1a70*/  IMAD.MOV.U32 R215, RZ, RZ, R66 ;  /* 0x000000ffffd77224 */ /* 0x000fe400078e0042 */
[----:B------:R-:W-:Y:S01]  /*1a80*/  IMAD.MOV.U32 R214, RZ, RZ, R67 ;  /* 0x000000ffffd67224 */ /* 0x000fe200078e0043 */
[----:B------:R4:W-:Y:S01]  /*1a90*/  STL.64 [R1+0x50], R44 ;  /* 0x0000502c01007387 */ /* 0x0009e20000100a00 */
[----:B------:R-:W-:Y:S02]  /*1aa0*/  IMAD.MOV.U32 R213, RZ, RZ, R68 ;  /* 0x000000ffffd57224 */ /* 0x000fe400078e0044 */
[----:B------:R-:W-:Y:S01]  /*1ab0*/  IMAD.MOV.U32 R153, RZ, RZ, R69 ;  /* 0x000000ffff997224 */ /* 0x000fe200078e0045 */
[----:B------:R-:W-:Y:S01]  /*1ac0*/  STL [R1+0x588], R152 ;  /* 0x0005889801007387 */ /* 0x000fe20000100800 */
[----:B------:R-:W-:-:S02]  /*1ad0*/  IMAD.MOV.U32 R154, RZ, RZ, R70 ;  /* 0x000000ffff9a7224 */ /* 0x000fc400078e0046 */
[----:B------:R-:W-:Y:S02]  /*1ae0*/  IMAD.MOV.U32 R155, RZ, RZ, R71 ;  /* 0x000000ffff9b7224 */ /* 0x000fe400078e0047 */
[----:B------:R-:W-:Y:S02]  /*1af0*/  IMAD.MOV.U32 R156, RZ, RZ, R72 ;  /* 0x000000ffff9c7224 */ /* 0x000fe400078e0048 */
[----:B------:R-:W-:Y:S02]  /*1b00*/  IMAD.MOV.U32 R157, RZ, RZ, R73 ;  /* 0x000000ffff9d7224 */ /* 0x000fe400078e0049 */
[----:B------:R-:W-:Y:S02]  /*1b10*/  IMAD.MOV.U32 R158, RZ, RZ, R74 ;  /* 0x000000ffff9e7224 */ /* 0x000fe400078e004a */
[----:B------:R-:W-:Y:S02]  /*1b20*/  IMAD.MOV.U32 R159, RZ, RZ, R75 ;  /* 0x000000ffff9f7224 */ /* 0x000fe400078e004b */
        /* <DEDUP_REMOVED lines=54> */
[----:B0-----:R-:W-:-:S02]  /*1e90*/  IMAD.MOV.U32 R17, RZ, RZ, R135 ;  /* 0x000000ffff117224 */ /* 0x001fc400078e0087 */
[----:B-1----:R-:W-:Y:S02]  /*1ea0*/  IMAD.MOV.U32 R16, RZ, RZ, R136 ;  /* 0x000000ffff107224 */ /* 0x002fe400078e0088 */
        /* <DEDUP_REMOVED lines=11> */
[----:B--2---:R-:W-:Y:S02]  /*1f60*/  IMAD.MOV.U32 R3, RZ, RZ, R149 ;  /* 0x000000ffff037224 */ /* 0x004fe400078e0095 */
[----:B---3--:R-:W-:Y:S02]  /*1f70*/  IMAD.MOV.U32 R2, RZ, RZ, R150 ;  /* 0x000000ffff027224 */ /* 0x008fe400078e0096 */
[----:B----4-:R-:W-:Y:S02]  /*1f80*/  IMAD.MOV.U32 R0, RZ, RZ, R151 ;  /* 0x000000ffff007224 */ /* 0x010fe400078e0097 */
[----:B------:R-:W-:-:S06]  /*1f90*/  WARPGROUP.ARRIVE ;  /* 0x00000000000079c5 */ /* 0x000fcc0000000000 */
[----:B------:R-:W-:Y:S03]  /*1fa0*/  HGMMA.64x256x8.F32.TF32 R24, gdesc[UR8], RZ, !UPT, gsb0 ;  /* 0x07e00000081879f0 */ /* 0x000fe6000c0028ff */
[----:B------:R-:W-:Y:S02]  /*1fb0*/  WARPGROUP.DEPBAR.LE gsb0, 0x0 ;  /* 0x00008000000079c5 */ /* 0x000fe40000010000 */
[----:B------:R-:W-:Y:S04]  /*1fc0*/  STL.64 [R1+0x580], R150 ;  /* 0x0005809601007387 */ /* 0x000fe80000100a00 */
        /* <DEDUP_REMOVED lines=20> */
[----:B------:R0:W-:Y:S04]  /*2110*/  STL.64 [R1+0x4d8], R108 ;  /* 0x0004d86c01007387 */ /* 0x0001e80000100a00 */
[----:B0-----:R-:W2:Y:S04]  /*2120*/  LDL.LU R108, [R1] ;  /* 0x00000000016c7983 */ /* 0x001ea80000300800 */
[----:B------:R-:W2:Y:S04]  /*2130*/  LDL.LU R109, [R1+0x4] ;  /* 0x00000400016d7983 */ /* 0x000ea80000300800 */
        /* <DEDUP_REMOVED lines=19> */
[----:B------:R-:W2:Y:S01]  /*2270*/  LDL.LU R129, [R1+0x54] ;  /* 0x0000540001817983 */ /* 0x000ea20000300800 */
[----:B------:R-:W-:Y:S01]  /*2280*/  IMAD.MOV.U32 R130, RZ, RZ, R235 ;  /* 0x000000ffff827224 */ /* 0x000fe200078e00eb */
[----:B------:R-:W-:Y:S01]  /*2290*/  MOV R132, R233 ;  /* 0x000000e900847202 */ /* 0x000fe20000000f00 */
[----:B------:R-:W-:Y:S01]  /*22a0*/  IMAD.MOV.U32 R131, RZ, RZ, R234 ;  /* 0x000000ffff837224 */ /* 0x000fe200078e00ea */
[----:B------:R-:W-:Y:S01]  /*22b0*/  MOV R145, R220 ;  /* 0x000000dc00917202 */ /* 0x000fe20000000f00 */
[----:B------:R-:W-:Y:S01]  /*22c0*/  IMAD.MOV.U32 R133, RZ, RZ, R232 ;  /* 0x000000ffff857224 */ /* 0x000fe200078e00e8 */
[----:B------:R-:W-:Y:S01]  /*22d0*/  UIADD3 UR8, UR6, 0x2, URZ ;  /* 0x0000000206087890 */ /* 0x000fe2000fffe03f */
[----:B------:R-:W-:Y:S01]  /*22e0*/  IMAD.MOV.U32 R134, RZ, RZ, R231 ;  /* 0x000000ffff867224 */ /* 0x000fe200078e00e7 */
[----:B------:R-:W-:Y:S01]  /*22f0*/  MOV R231, R5 ;  /* 0x0000000500e77202 */ /* 0x000fe20000000f00 */
[----:B------:R-:W-:Y:S01]  /*2300*/  IMAD.MOV.U32 R135, RZ, RZ, R230 ;  /* 0x000000ffff877224 */ /* 0x000fe200078e00e6 */
[----:B------:R-:W-:Y:S01]  /*2310*/  UIADD3 UR10, UR7, 0x2, URZ ;  /* 0x00000002070a7890 */ /* 0x000fe2000fffe03f */
[----:B------:R-:W-:Y:S01]  /*2320*/  IMAD.MOV.U32 R136, RZ, RZ, R229 ;  /* 0x000000ffff887224 */ /* 0x000fe200078e00e5 */
[----:B------:R-:W-:Y:S01]  /*2330*/  UMOV UR9, 0x40000040 ;  /* 0x4000004000097882 */ /* 0x000fe20000000000 */
[----:B------:R-:W-:Y:S01]  /*2340*/  IMAD.MOV.U32 R137, RZ, RZ, R228 ;  /* 0x000000ffff897224 */ /* 0x000fe200078e00e4 */
[----:B------:R-:W-:Y:S01]  /*2350*/  UMOV UR11, 0x40000040 ;  /* 0x40000040000b7882 */ /* 0x000fe20000000000 */
        /* <DEDUP_REMOVED lines=8> */
[----:B------:R-:W-:Y:S01]  /*23e0*/  IMAD.MOV.U32 R147, RZ, RZ, R218 ;  /* 0x000000ffff937224 */ /* 0x000fe200078e00da */
[----:B------:R-:W-:Y:S01]  /*23f0*/  MOV R218, R18 ;  /* 0x0000001200da7202 */ /* 0x000fe20000000f00 */
        /* <DEDUP_REMOVED lines=25> */
[----:B------:R-:W-:-:S06]  /*2590*/  IMAD.MOV.U32 R235, RZ, RZ, R0 ;  /* 0x000000ffffeb7224 */ /* 0x000fcc00078e0000 */
[----:B--2---:R-:W-:-:S06]  /*25a0*/  WARPGROUP.ARRIVE ;  /* 0x00000000000079c5 */ /* 0x004fcc0000000000 */
[----:B------:R-:W-:Y:S03]  /*25b0*/  HGMMA.64x256x8.F32.TF32 R108, gdesc[UR8], R108, gsb0 ;  /* 0x07e00000086c79f0 */ /* 0x000fe6000800286c */
[----:B------:R-:W-:Y:S02]  /*25c0*/  WARPGROUP.DEPBAR.LE gsb0, 0x0 ;  /* 0x00008000000079c5 */ /* 0x000fe40000010000 */
[----:B------:R-:W-:Y:S04]  /*25d0*/  STL.64 [R1], R108 ;  /* 0x0000006c01007387 */ /* 0x000fe80000100a00 */
        /* <DEDUP_REMOVED lines=63> */
[----:B0-----:R-:W2:Y:S04]  /*29d0*/  LDL.LU R152, [R1+0x588] ;  /* 0x0005880001987983 */ /* 0x001ea80000300800 */
[----:B------:R-:W3:Y:S04]  /*29e0*/  LDL.LU.64 R150, [R1+0x580] ;  /* 0x0005800001967983 */ /* 0x000ee80000300a00 */
        /* <DEDUP_REMOVED lines=20> */
[----:B------:R-:W3:Y:S01]  /*2b30*/  LDL.LU.64 R108, [R1+0x4d8] ;  /* 0x0004d800016c7983 */ /* 0x000ee20000300a00 */
[----:B------:R-:W-:Y:S01]  /*2b40*/  UIADD3 UR8, UR6, 0x402, URZ ;  /* 0x0000040206087890 */ /* 0x000fe2000fffe03f */
[----:B------:R-:W-:Y:S01]  /*2b50*/  UMOV UR9, 0x40000040 ;  /* 0x4000004000097882 */ /* 0x000fe20000000000 */
[----:B---3--:R-:W-:-:S07]  /*2b60*/  WARPGROUP.ARRIVE ;  /* 0x00000000000079c5 */ /* 0x008fce0000000000 */
[----:B------:R-:W-:Y:S03]  /*2b70*/  HGMMA.64x256x8.F32.TF32 R24, gdesc[UR8], R24, gsb0 ;  /* 0x07e00000081879f0 */ /* 0x000fe60008002818 */
        /* <DEDUP_REMOVED lines=65> */
[----:B0-----:R-:W3:Y:S04]  /*2f90*/  LDL.LU.64 R24, [R1] ;  /* 0x0000000001187983 */ /* 0x001ee80000300a00 */
        /* <DEDUP_REMOVED lines=63> */
[----:B------:R-:W-:-:S02]  /*3390*/  UIADD3 UR8, UR6, 0x4, URZ ;  /* 0x0000000406087890 */ /* 0x000fc4000fffe03f */
[----:B------:R-:W-:Y:S01]  /*33a0*/  UIADD3 UR10, UR7, 0x4, URZ ;  /* 0x00000004070a7890 */ /* 0x000fe2000fffe03f */
[----:B------:R-:W-:Y:S01]  /*33b0*/  UMOV UR9, 0x40000040 ;  /* 0x4000004000097882 */ /* 0x000fe20000000000 */
[----:B------:R-:W-:Y:S01]  /*33c0*/  UMOV UR11, 0x40000040 ;  /* 0x40000040000b7882 */ /* 0x000fe20000000000 */
[----:B---3--:R-:W-:-:S06]  /*33d0*/  WARPGROUP.ARRIVE ;  /* 0x00000000000079c5 */ /* 0x008fcc0000000000 */
[----:B------:R-:W-:Y:S03]  /*33e0*/  HGMMA.64x256x8.F32.TF32 R24, gdesc[UR8], R24, gsb0 ;  /* 0x07e00000081879f0 */ /* 0x000fe60008002818 */
        /* <DEDUP_REMOVED lines=42> */
[----:B------:R-:W3:Y:S01]  /*3690*/  LDL.LU.64 R150, [R1+0x4d0] ;  /* 0x0004d00001967983 */ /* 0x000ee20000300a00 */
[----:B------:R-:W-:-:S02]  /*36a0*/  IMAD.MOV.U32 R210, RZ, RZ, R126 ;  /* 0x000000ffffd27224 */ /* 0x000fc400078e007e */
[----:B------:R-:W-:Y:S01]  /*36b0*/  IMAD.MOV.U32 R211, RZ, RZ, R127 ;  /* 0x000000ffffd37224 */ /* 0x000fe200078e007f */
[----:B------:R-:W3:Y:S01]  /*36c0*/  LDL.LU.64 R148, [R1+0x4c8] ;  /* 0x0004c80001947983 */ /* 0x000ee20000300a00 */
[----:B------:R-:W-:Y:S02]  /*36d0*/  IMAD.MOV.U32 R208, RZ, RZ, R124 ;  /* 0x000000ffffd07224 */ /* 0x000fe400078e007c */
[----:B------:R-:W-:Y:S01]  /*36e0*/  IMAD.MOV.U32 R209, RZ, RZ, R125 ;  /* 0x000000ffffd17224 */ /* 0x000fe200078e007d */
[----:B------:R-:W3:Y:S01]  /*36f0*/  LDL.LU.64 R146, [R1+0x4c0] ;  /* 0x0004c00001927983 */ /* 0x000ee20000300a00 */
        /* <DEDUP_REMOVED lines=122> */
[----:B0-----:R-:W3:Y:S04]  /*3ea0*/  LDL.LU.64 R44, [R1+0x328] ;  /* 0x00032800012c7983 */ /* 0x001ee80000300a00 */
        /* <DEDUP_REMOVED lines=11> */
[----:B------:R-:W-:-:S02]  /*3f60*/  UMOV UR9, 0x40000040 ;  /* 0x4000004000097882 */ /* 0x000fc40000000000 */
[----:B--2---:R-:W-:Y:S01]  /*3f70*/  STL [R1+0x2c0], R152 ;  /* 0x0002c09801007387 */ /* 0x004fe20000100800 */
[----:B---3--:R-:W-:-:S06]  /*3f80*/  WARPGROUP.ARRIVE ;  /* 0x00000000000079c5 */ /* 0x008fcc0000000000 */
        /* <DEDUP_REMOVED lines=50> */
[----:B------:R-:W-:-:S02]  /*42b0*/  IMAD.MOV.U32 R137, RZ, RZ, R233 ;  /* 0x000000ffff897224 */ /* 0x000fc400078e00e9 */
[----:B------:R-:W-:Y:S01]  /*42c0*/  IMAD.MOV.U32 R138, RZ, RZ, R232 ;  /* 0x000000ffff8a7224 */ /* 0x000fe200078e00e8 */
[----:B------:R-:W-:Y:S01]  /*42d0*/  MOV R232, R7 ;  /* 0x0000000700e87202 */ /* 0x000fe20000000f00 */
        /* <DEDUP_REMOVED lines=10> */
[----:B------:R-:W-:Y:S01]  /*4380*/  IMAD.MOV.U32 R150, RZ, RZ, R220 ;  /* 0x000000ffff967224 */ /* 0x000fe200078e00dc */
[----:B------:R-:W-:Y:S01]  /*4390*/  MOV R220, R21 ;  /* 0x0000001500dc7202 */ /* 0x000fe20000000f00 */
[----:B------:R-:W-:-:S02]  /*43a0*/  IMAD.MOV.U32 R151, RZ, RZ, R219 ;  /* 0x000000ffff977224 */ /* 0x000fc400078e00db */
[----:B------:R-:W-:Y:S02]  /*43b0*/  IMAD.MOV.U32 R152, RZ, RZ, R218 ;  /* 0x000000ffff987224 */ /* 0x000fe400078e00da */
[----:B------:R-:W-:Y:S02]  /*43c0*/  IMAD.MOV.U32 R130, RZ, RZ, R0 ;  /* 0x000000ffff827224 */ /* 0x000fe400078e0000 */
[----:B------:R-:W-:Y:S01]  /*43d0*/  IMAD.MOV.U32 R132, RZ, RZ, R16 ;  /* 0x000000ffff847224 */ /* 0x000fe200078e0010 */
[----:B------:R-:W-:Y:S01]  /*43e0*/  UIADD3 UR8, UR6, 0x6, URZ ;  /* 0x0000000606087890 */ /* 0x000fe2000fffe03f */
[----:B------:R-:W-:Y:S01]  /*43f0*/  IMAD.MOV.U32 R133, RZ, RZ, R3 ;  /* 0x000000ffff857224 */ /* 0x000fe200078e0003 */
[----:B------:R-:W-:Y:S01]  /*4400*/  UIADD3 UR10, UR7, 0x6, URZ ;  /* 0x00000006070a7890 */ /* 0x000fe2000fffe03f */
[----:B------:R-:W-:Y:S01]  /*4410*/  IMAD.MOV.U32 R134, RZ, RZ, R2 ;  /* 0x000000ffff867224 */ /* 0x000fe200078e0002 */
[----:B------:R-:W-:Y:S01]  /*4420*/  UMOV UR9, 0x40000040 ;  /* 0x4000004000097882 */ /* 0x000fe20000000000 */
[----:B------:R-:W-:Y:S01]  /*4430*/  IMAD.MOV.U32 R218, RZ, RZ, R23 ;  /* 0x000000ffffda7224 */ /* 0x000fe200078e0017 */
[----:B------:R-:W-:Y:S01]  /*4440*/  UMOV UR11, 0x40000040 ;  /* 0x40000040000b7882 */ /* 0x000fe20000000000 */
[----:B------:R-:W-:Y:S01]  /*4450*/  IMAD.MOV.U32 R219, RZ, RZ, R22 ;  /* 0x000000ffffdb7224 */ /* 0x000fe200078e0016 */
[----:B------:R0:W5:Y:S01]  /*4460*/  LDL.LU R0, [R1+0x2d4] ;  /* 0x0002d40001007983 */ /* 0x0001620000300800 */
[----:B------:R-:W-:-:S02]  /*4470*/  IMAD.MOV.U32 R221, RZ, RZ, R20 ;  /* 0x000000ffffdd7224 */ /* 0x000fc400078e0014 */
[----:B------:R-:W-:Y:S01]  /*4480*/  IMAD.MOV.U32 R222, RZ, RZ, R19 ;  /* 0x000000ffffde7224 */ /* 0x000fe200078e0013 */
[----:B------:R0:W5:Y:S01]  /*4490*/  LDL.LU R17, [R1+0x2d0] ;  /* 0x0002d00001117983 */ /* 0x0001620000300800 */
[----:B------:R-:W-:Y:S02]  /*44a0*/  IMAD.MOV.U32 R223, RZ, RZ, R18 ;  /* 0x000000ffffdf7224 */ /* 0x000fe400078e0012 */
[----:B------:R-:W-:Y:S01]  /*44b0*/  IMAD.MOV.U32 R224, RZ, RZ, R15 ;  /* 0x000000ffffe07224 */ /* 0x000fe200078e000f */
[----:B------:R0:W5:Y:S01]  /*44c0*/  LDL.LU R16, [R1+0x2cc] ;  /* 0x0002cc0001107983 */ /* 0x0001620000300800 */
[----:B------:R-:W-:Y:S02]  /*44d0*/  IMAD.MOV.U32 R225, RZ, RZ, R14 ;  /* 0x000000ffffe17224 */ /* 0x000fe400078e000e */
[----:B------:R-:W-:Y:S01]  /*44e0*/  IMAD.MOV.U32 R226, RZ, RZ, R13 ;  /* 0x000000ffffe27224 */ /* 0x000fe200078e000d */
[----:B------:R0:W5:Y:S01]  /*44f0*/  LDL.LU R3, [R1+0x2c8] ;  /* 0x0002c80001037983 */ /* 0x0001620000300800 */
[----:B------:R-:W-:-:S02]  /*4500*/  IMAD.MOV.U32 R227, RZ, RZ, R12 ;  /* 0x000000ffffe37224 */ /* 0x000fc400078e000c */
[----:B------:R-:W-:Y:S01]  /*4510*/  IMAD.MOV.U32 R228, RZ, RZ, R11 ;  /* 0x000000ffffe47224 */ /* 0x000fe200078e000b */
[----:B------:R0:W5:Y:S01]  /*4520*/  LDL.LU R2, [R1+0x2c4] ;  /* 0x0002c40001027983 */ /* 0x0001620000300800 */
[----:B------:R-:W-:Y:S02]  /*4530*/  IMAD.MOV.U32 R229, RZ, RZ, R10 ;  /* 0x000000ffffe57224 */ /* 0x000fe400078e000a */
[----:B------:R-:W-:Y:S02]  /*4540*/  IMAD.MOV.U32 R230, RZ, RZ, R9 ;  /* 0x000000ffffe67224 */ /* 0x000fe400078e0009 */
[----:B------:R-:W-:Y:S02]  /*4550*/  IMAD.MOV.U32 R231, RZ, RZ, R8 ;  /* 0x000000ffffe77224 */ /* 0x000fe400078e0008 */
[----:B------:R-:W-:Y:S02]  /*4560*/  IMAD.MOV.U32 R233, RZ, RZ, R6 ;  /* 0x000000ffffe97224 */ /* 0x000fe400078e0006 */
[----:B------:R-:W-:-:S02]  /*4570*/  IMAD.MOV.U32 R234, RZ, RZ, R5 ;  /* 0x000000ffffea7224 */ /* 0x000fc400078e0005 */
        /* <DEDUP_REMOVED lines=68> */
[----:B-1----:R0:W5:Y:S04]  /*49c0*/  LDL.LU R152, [R1+0x2c0] ;  /* 0x0002c00001987983 */ /* 0x0021680000300800 */
[----:B------:R-:W2:Y:S04]  /*49d0*/  LDL.LU.64 R150, [R1+0x2b8] ;  /* 0x0002b80001967983 */ /* 0x000ea80000300a00 */
        /* <DEDUP_REMOVED lines=20> */
[----:B------:R-:W2:Y:S01]  /*4b20*/  LDL.LU.64 R108, [R1+0x210] ;  /* 0x00021000016c7983 */ /* 0x000ea20000300a00 */
[----:B------:R-:W-:Y:S01]  /*4b30*/  UIADD3 UR8, UR6, 0x406, URZ ;  /* 0x0000040606087890 */ /* 0x000fe2000fffe03f */
[----:B------:R-:W-:Y:S01]  /*4b40*/  UMOV UR9, 0x40000040 ;  /* 0x4000004000097882 */ /* 0x000fe20000000000 */
[----:B--2---:R-:W-:-:S07]  /*4b50*/  WARPGROUP.ARRIVE ;  /* 0x00000000000079c5 */ /* 0x004fce0000000000 */
[----:B------:R-:W-:Y:S03]  /*4b60*/  HGMMA.64x256x8.F32.TF32 R24, gdesc[UR8], R24, gsb0 ;  /* 0x07e00000081879f0 */ /* 0x000fe60008002818 */
[----:B------:R-:W-:Y:S02]  /*4b70*/  WARPGROUP.DEPBAR.LE gsb0, 0x0 ;  /* 0x00008000000079c5 */ /* 0x000fe40000010000 */
[----:B0-----:R-:W-:Y:S05]  /*4b80*/  @!P1 BRA `(.L_x_22) ;  /* 0x0000004000d09947 */ /* 0x001fea0003800000 */
[----:B------:R-:W-:Y:S01]  /*4b90*/  UIADD3 UR7, UR39, 0x1, URZ ;  /* 0x0000000127077890 */ /* 0x000fe2000fffe03f */
[----:B-----5:R-:W-:Y:S01]  /*4ba0*/  R2UR UR6, R3 ;  /* 0x00000000030672ca */ /* 0x020fe200000e0000 */
[----:B------:R-:W-:Y:S02]  /*4bb0*/  UMOV UR12, UR39 ;  /* 0x00000027000c7c82 */ /* 0x000fe40008000000 */
[----:B------:R-:W-:-:S04]  /*4bc0*/  UISETP.NE.AND UP0, UPT, UR7, 0x3, UPT ;  /* 0x000000030700788c */ /* 0x000fc8000bf05270 */
[----:B------:R-:W-:Y:S02]  /*4bd0*/  USEL UR8, URZ, 0x1, UP0 ;  /* 0x000000013f087887 */ /* 0x000fe40008000000 */
[----:B------:R-:W-:Y:S02]  /*4be0*/  USEL UR7, UR7, URZ, UP0 ;  /* 0x0000003f07077287 */ /* 0x000fe40008000000 */
[----:B------:R-:W-:-:S06]  /*4bf0*/  ULOP3.LUT UR8, UR38, UR8, URZ, 0x3c, !UPT ;  /* 0x0000000826087292 */ /* 0x000fcc000f8e3c3f */
[----:B------:R-:W-:-:S07]  /*4c00*/  IMAD.U32 R3, RZ, RZ, UR8 ;  /* 0x00000008ff037e24 */ /* 0x000fce000f8e00ff */
.L_x_29:
[----:B------:R-:W-:Y:S05]  /*4c10*/  @!P0 BRA `(.L_x_23) ;  /* 0x0000000000048947 */ /* 0x000fea0003800000 */
[----:B------:R-:W-:Y:S01]  /*4c20*/  BPT.TRAP 0x1 ;  /* 0x000000040000795c */ /* 0x000fe20000300000 */
.L_x_23:
[----:B------:R-:W0:Y:S01]  /*4c30*/  S2UR UR9, SR_CgaCtaId ;  /* 0x00000000000979c3 */ /* 0x000e220000008800 */
[----:B------:R-:W-:Y:S01]  /*4c40*/  UMOV UR8, 0x400 ;  /* 0x0000040000087882 */ /* 0x000fe20000000000 */
[----:B------:R-:W-:Y:S01]  /*4c50*/  IMAD.U32 R4, RZ, RZ, UR7 ;  /* 0x00000007ff047e24 */ /* 0x000fe2000f8e00ff */
[----:B------:R-:W-:Y:S01]  /*4c60*/  SHF.L.U32 R5, R3, 0x1f, RZ ;  /* 0x0000001f03057819 */ /* 0x000fe200000006ff */
[----:B0-----:R-:W-:-:S06]  /*4c70*/  ULEA UR8, UR9, UR8, 0x18 ;  /* 0x0000000809087291 */ /* 0x001fcc000f8ec03f */
[----:B------:R-:W-:-:S04]  /*4c80*/  IMAD.U32 R0, RZ, RZ, UR8 ;  /* 0x00000008ff007e24 */ /* 0x000fc8000f8e00ff */
[----:B------:R-:W-:-:S04]  /*4c90*/  IMAD R4, R4, 0x8, R0 ;  /* 0x0000000804047824 */ /* 0x000fc800078e0200 */
[----:B------:R0:W1:Y:S01]  /*4ca0*/  SYNCS.PHASECHK.TRANS64.TRYWAIT P1, [R4+URZ], R5 ;  /* 0x00000005040075a7 */ /* 0x000062000802017f */
[----:B------:R-:W-:Y:S05]  /*4cb0*/  @!P0 BRA `(.L_x_24) ;  /* 0x0000000000048947 */ /* 0x000fea0003800000 */
[----:B------:R-:W-:Y:S01]  /*4cc0*/  BPT.TRAP 0x1 ;  /* 0x000000040000795c */ /* 0x000fe20000300000 */
.L_x_24:
[----:B-1----:R-:W-:Y:S05]  /*4cd0*/  @P1 BRA `(.L_x_25) ;  /* 0x0000000000081947 */ /* 0x002fea0003800000 */
[----:B------:R-:W1:Y:S02]  /*4ce0*/  SYNCS.PHASECHK.TRANS64.TRYWAIT P1, [R4+URZ], R5 ;  /* 0x00000005040075a7 */ /* 0x000e64000802017f */
[----:B-1----:R-:W-:Y:S05]  /*4cf0*/  @!P1 BRA `(.L_x_26) ;  /* 0x00000164002c9947 */ /* 0x002fea0003800000 */
.L_x_25:
        /* <DEDUP_REMOVED lines=64> */
[----:B--2---:R-:W2:Y:S04]  /*5100*/  LDL.LU.64 R24, [R1] ;  /* 0x0000000001187983 */ /* 0x004ea80000300a00 */
        /* <DEDUP_REMOVED lines=63> */
[----:B------:R-:W-:-:S02]  /*5500*/  ULEA UR13, UR7, UR4, 0xb ;  /* 0x00000004070d7291 */ /* 0x000fc4000f8e583f */
[----:B------:R-:W-:Y:S01]  /*5510*/  ULEA UR14, UR7, UR5, 0xb ;  /* 0x00000005070e7291 */ /* 0x000fe2000f8e583f */
[----:B------:R-:W-:Y:S01]  /*5520*/  STL [R1+0x2d4], R17 ;  /* 0x0002d41101007387 */ /* 0x000fe20000100800 */
[----:B------:R-:W-:Y:S01]  /*5530*/  UMOV UR9, 0x40000040 ;  /* 0x4000004000097882 */ /* 0x000fe20000000000 */
[----:B------:R-:W-:Y:S02]  /*5540*/  UMOV UR11, 0x40000040 ;  /* 0x40000040000b7882 */ /* 0x000fe40000000000 */
[----:B------:R-:W-:Y:S01]  /*5550*/  UMOV UR8, UR13 ;  /* 0x0000000d00087c82 */ /* 0x000fe20008000000 */
[----:B------:R-:W-:Y:S01]  /*5560*/  STL [R1+0x2d0], R16 ;  /* 0x0002d01001007387 */ /* 0x000fe20000100800 */
[----:B------:R-:W-:-:S03]  /*5570*/  UMOV UR10, UR14 ;  /* 0x0000000e000a7c82 */ /* 0x000fc60008000000 */
[----:B------:R-:W-:Y:S04]  /*5580*/  STL [R1+0x2cc], R3 ;  /* 0x0002cc0301007387 */ /* 0x000fe80000100800 */
[----:B------:R3:W-:Y:S04]  /*5590*/  STL [R1+0x2c8], R2 ;  /* 0x0002c80201007387 */ /* 0x0007e80000100800 */
[----:B------:R4:W-:Y:S01]  /*55a0*/  STL [R1+0x2c4], R0 ;  /* 0x0002c40001007387 */ /* 0x0009e20000100800 */
[----:B--2---:R-:W-:-:S06]  /*55b0*/  WARPGROUP.ARRIVE ;  /* 0x00000000000079c5 */ /* 0x004fcc0000000000 */
[----:B------:R-:W-:Y:S03]  /*55c0*/  HGMMA.64x256x8.F32.TF32 R24, gdesc[UR8], R24, gsb0 ;  /* 0x07e00000081879f0 */ /* 0x000fe60008002818 */
[----:B------:R-:W-:Y:S02]  /*55d0*/  WARPGROUP.DEPBAR.LE gsb0, 0x0 ;  /* 0x00008000000079c5 */ /* 0x000fe40000010000 */
[----:B------:R-:W-:Y:S01]  /*55e0*/  STL.64 [R1], R24 ;  /* 0x0000001801007387 */ /* 0x000fe20000100a00 */
[----:B---3--:R-:W-:Y:S01]  /*55f0*/  IMAD.MOV.U32 R2, RZ, RZ, R150 ;  /* 0x000000ffff027224 */ /* 0x008fe200078e0096 */
[----:B------:R-:W-:Y:S01]  /*5600*/  MOV R6, R146 ;  /* 0x0000009200067202 */ /* 0x000fe20000000f00 */
[----:B----4-:R-:W-:Y:S01]  /*5610*/  IMAD.MOV.U32 R0, RZ, RZ, R151 ;  /* 0x000000ffff007224 */ /* 0x010fe200078e0097 */
[----:B------:R-:W-:Y:S01]  /*5620*/  STL.64 [R1+0x8], R26 ;  /* 0x0000081a01007387 */ /* 0x000fe20000100a00 */
[----:B01----:R-:W-:Y:S01]  /*5630*/  IMAD.MOV.U32 R4, RZ, RZ, R148 ;  /* 0x000000ffff047224 */ /* 0x003fe200078e0094 */
        /* <DEDUP_REMOVED lines=33> */
[----:B------:R0:W-:Y:S01]  /*5850*/  STL.64 [R1+0x50], R44 ;  /* 0x0000502c01007387 */ /* 0x0001e20000100a00 */
[----:B------:R-:W-:Y:S02]  /*5860*/  IMAD.MOV.U32 R212, RZ, RZ, R128 ;  /* 0x000000ffffd47224 */ /* 0x000fe400078e0080 */
[----:B------:R-:W-:Y:S01]  /*5870*/  IMAD.MOV.U32 R23, RZ, RZ, R129 ;  /* 0x000000ffff177224 */ /* 0x000fe200078e0081 */
[----:B------:R-:W2:Y:S01]  /*5880*/  LDL.LU.64 R150, [R1+0x788] ;  /* 0x0007880001967983 */ /* 0x000ea20000300a00 */
[----:B------:R-:W-:Y:S02]  /*5890*/  IMAD.MOV.U32 R210, RZ, RZ, R126 ;  /* 0x000000ffffd27224 */ /* 0x000fe400078e007e */
[----:B------:R-:W-:Y:S01]  /*58a0*/  IMAD.MOV.U32 R211, RZ, RZ, R127 ;  /* 0x000000ffffd37224 */ /* 0x000fe200078e007f */
[----:B------:R-:W2:Y:S01]  /*58b0*/  LDL.LU.64 R148, [R1+0x780] ;  /* 0x0007800001947983 */ /* 0x000ea20000300a00 */
[----:B------:R-:W-:-:S02]  /*58c0*/  IMAD.MOV.U32 R208, RZ, RZ, R124 ;  /* 0x000000ffffd07224 */ /* 0x000fc400078e007c */
[----:B------:R-:W-:Y:S01]  /*58d0*/  IMAD.MOV.U32 R209, RZ, RZ, R125 ;  /* 0x000000ffffd17224 */ /* 0x000fe200078e007d */
[----:B------:R-:W2:Y:S01]  /*58e0*/  LDL.LU.64 R146, [R1+0x778] ;  /* 0x0007780001927983 */ /* 0x000ea20000300a00 */
        /* <DEDUP_REMOVED lines=105> */
[----:B------:R-:W-:-:S03]  /*5f80*/  IMAD.MOV.U32 R234, RZ, RZ, R47 ;  /* 0x000000ffffea7224 */ /* 0x000fc600078e002f */
        /* <DEDUP_REMOVED lines=15> */
[----:B0-----:R-:W2:Y:S04]  /*6080*/  LDL.LU.64 R44, [R1+0x5e0] ;  /* 0x0005e000012c7983 */ /* 0x001ea80000300a00 */
        /* <DEDUP_REMOVED lines=11> */
[----:B------:R-:W-:-:S02]  /*6140*/  UMOV UR9, 0x40000040 ;  /* 0x4000004000097882 */ /* 0x000fc40000000000 */
[----:B------:R-:W-:Y:S01]  /*6150*/  STL [R1+0x588], R152 ;  /* 0x0005889801007387 */ /* 0x000fe20000100800 */
[----:B--2---:R-:W-:-:S06]  /*6160*/  WARPGROUP.ARRIVE ;  /* 0x00000000000079c5 */ /* 0x004fcc0000000000 */
        /* <DEDUP_REMOVED lines=92> */
[----:B------:R-:W-:Y:S02]  /*6730*/  UIADD3 UR8, UR13, 0x2, URZ ;  /* 0x000000020d087890 */ /* 0x000fe4000fffe03f */
[----:B------:R-:W-:Y:S01]  /*6740*/  UIADD3 UR10, UR14, 0x2, URZ ;  /* 0x000000020e0a7890 */ /* 0x000fe2000fffe03f */
[----:B------:R-:W-:Y:S01]  /*6750*/  UMOV UR9, 0x40000040 ;  /* 0x4000004000097882 */ /* 0x000fe20000000000 */
[----:B------:R-:W-:Y:S01]  /*6760*/  UMOV UR11, 0x40000040 ;  /* 0x40000040000b7882 */ /* 0x000fe20000000000 */
        /* <DEDUP_REMOVED lines=236> */
[----:B------:R-:W-:Y:S01]  /*7630*/  STL.64 [R1+0x30], R36 ;  /* 0x0000302401007387 */ /* 0x000fe20000100a00 */
[----:B------:R-:W-:-:S03]  /*7640*/  MOV R5, R150 ;  /* 0x0000009600057202 */ /* 0x000fc60000000f00 */
[----:B------:R-:W-:Y:S01]  /*7650*/  STL.64 [R1+0x38], R38 ;  /* 0x0000382601007387 */ /* 0x000fe20000100a00 */
[----:B------:R-:W-:-:S03]  /*7660*/  IMAD.MOV.U32 R4, RZ, RZ, R151 ;  /* 0x000000ffff047224 */ /* 0x000fc600078e0097 */
[----:B------:R-:W-:Y:S01]  /*7670*/  STL.64 [R1+0x40], R40 ;  /* 0x0000402801007387 */ /* 0x000fe20000100a00 */
[----:B------:R-:W-:-:S03]  /*7680*/  IMAD.MOV.U32 R7, RZ, RZ, R148 ;  /* 0x000000ffff077224 */ /* 0x000fc600078e0094 */
[----:B------:R-:W-:Y:S01]  /*7690*/  STL.64 [R1+0x48], R42 ;  /* 0x0000482a01007387 */ /* 0x000fe20000100a00 */
[----:B------:R-:W-:-:S03]  /*76a0*/  IMAD.MOV.U32 R6, RZ, RZ, R149 ;  /* 0x000000ffff067224 */ /* 0x000fc600078e0095 */
[----:B------:R0:W-:Y:S01]  /*76b0*/  STL.64 [R1+0x50], R44 ;  /* 0x0000502c01007387 */ /* 0x0001e20000100a00 */
[----:B------:R-:W-:Y:S02]  /*76c0*/  IMAD.MOV.U32 R9, RZ, RZ, R146 ;  /* 0x000000ffff097224 */ /* 0x000fe400078e0092 */
        /* <DEDUP_REMOVED lines=8> */
[----:B------:R-:W-:Y:S01]  /*7750*/  IMAD.MOV.U32 R15, RZ, RZ, R140 ;  /* 0x000000ffff0f7224 */ /* 0x000fe200078e008c */
[----:B------:R-:W-:Y:S01]  /*7760*/  MOV R19, R138 ;  /* 0x0000008a00137202 */ /* 0x000fe20000000f00 */
[----:B------:R-:W-:Y:S01]  /*7770*/  IMAD.MOV.U32 R14, RZ, RZ, R141 ;  /* 0x000000ffff0e7224 */ /* 0x000fe200078e008d */
[----:B------:R-:W3:Y:S01]  /*7780*/  LDL.LU.64 R144, [R1+0x4b8] ;  /* 0x0004b80001907983 */ /* 0x000ee20000300a00 */
[----:B------:R-:W-:-:S03]  /*7790*/  IMAD.MOV.U32 R18, RZ, RZ, R139 ;  /* 0x000000ffff127224 */ /* 0x000fc600078e008b */
[----:B------:R-:W3:Y:S01]  /*77a0*/  LDL.LU.64 R142, [R1+0x4b0] ;  /* 0x0004b000018e7983 */ /* 0x000ee20000300a00 */
        /* <DEDUP_REMOVED lines=206> */
[----:B------:R-:W-:Y:S02]  /*8490*/  IMAD.MOV.U32 R138, RZ, RZ, R232 ;  /* 0x000000ffff8a7224 */ /* 0x000fe400078e00e8 */
[----:B------:R-:W-:Y:S02]  /*84a0*/  IMAD.MOV.U32 R139, RZ, RZ, R231 ;  /* 0x000000ffff8b7224 */ /* 0x000fe400078e00e7 */
[----:B------:R-:W-:Y:S01]  /*84b0*/  IMAD.MOV.U32 R141, RZ, RZ, R229 ;  /* 0x000000ffff8d7224 */ /* 0x000fe200078e00e5 */
[----:B------:R-:W-:Y:S01]  /*84c0*/  MOV R229, R10 ;  /* 0x0000000a00e57202 */ /* 0x000fe20000000f00 */
        /* <DEDUP_REMOVED lines=137> */
[----:B------:R-:W-:Y:S01]  /*8d60*/  BPT.TRAP 0x1 ;  /* 0x000000040000795c */ /* 0x000fe20000300000 */
.L_x_27:
[----:B-----5:R-:W-:Y:S01]  /*8d70*/  ISETP.NE.AND P1, PT, R17, RZ, PT ;  /* 0x000000ff1100720c */ /* 0x020fe20003f25270 */
[----:B------:R-:W-:Y:S01]  /*8d80*/  IMAD.U32 R4, RZ, RZ, UR12 ;  /* 0x0000000cff047e24 */ /* 0x000fe2000f8e00ff */
[----:B------:R-:W-:-:S11]  /*8d90*/  UISETP.GT.U32.AND UP0, UPT, UR40, 0x1, UPT ;  /* 0x000000012800788c */ /* 0x000fd6000bf04070 */
[----:B------:R-:W-:-:S04]  /*8da0*/  @P1 IMAD R4, R4, 0x8, R0 ;  /* 0x0000000804041824 */ /* 0x000fc800078e0200 */
[----:B------:R-:W-:-:S05]  /*8db0*/  @P1 VIADD R4, R4, 0x18 ;  /* 0x0000001804041836 */ /* 0x000fca0000000000 */
[----:B------:R-:W-:-:S04]  /*8dc0*/  @P1 PRMT R4, R152, 0x654, R4 ;  /* 0x0000065498041816 */ /* 0x000fc80000000004 */
[----:B------:R0:W-:Y:S01]  /*8dd0*/  @P1 SYNCS.ARRIVE.TRANS64.RED.A1T0 RZ, [R4+URZ], RZ ;  /* 0x000000ff04ff19a7 */ /* 0x0001e2000810043f */
[----:B------:R-:W-:-:S13]  /*8de0*/  PLOP3.LUT P1, PT, PT, PT, UP0, 0x80, 0x0 ;  /* 0x000000000000781c */ /* 0x000fda0003f2f008 */
[----:B0-----:R-:W-:Y:S05]  /*8df0*/  @P1 BRA `(.L_x_28) ;  /* 0x0000000000041947 */ /* 0x001fea0003800000 */
[----:B------:R-:W-:Y:S01]  /*8e00*/  BPT.TRAP 0x1 ;  /* 0x000000040000795c */ /* 0x000fe20000300000 */
.L_x_28:
[----:B------:R-:W-:Y:S02]  /*8e10*/  UISETP.GT.AND UP2, UPT, UR6, 0x1, UPT ;  /* 0x000000010600788c */ /* 0x000fe4000bf44270 */
[----:B------:R-:W-:Y:S02]  /*8e20*/  UIADD3 UR7, UR7, 0x1, URZ ;  /* 0x0000000107077890 */ /* 0x000fe4000fffe03f */
[----:B------:R-:W-:Y:S02]  /*8e30*/  UIADD3 UR12, UR12, 0x1, URZ ;  /* 0x000000010c0c7890 */ /* 0x000fe4000fffe03f */
[----:B------:R-:W-:Y:S01]  /*8e40*/  PLOP3.LUT P1, PT, PT, PT, UP2, 0x80, 0x0 ;  /* 0x000000000000781c */ /* 0x000fe20003f2f028 */
[----:B------:R-:W-:Y:S02]  /*8e50*/  UISETP.NE.AND UP0, UPT, UR7, 0x3, UPT ;  /* 0x000000030700788c */ /* 0x000fe4000bf05270 */
[----:B------:R-:W-:Y:S02]  /*8e60*/  UISETP.NE.AND UP1, UPT, UR12, 0x3, UPT ;  /* 0x000000030c00788c */ /* 0x000fe4000bf25270 */
[----:B------:R-:W-:-:S02]  /*8e70*/  USEL UR8, URZ, 0x1, UP0 ;  /* 0x000000013f087887 */ /* 0x000fc40008000000 */
[----:B------:R-:W-:Y:S02]  /*8e80*/  UIADD3 UR6, UR6, -0x1, URZ ;  /* 0xffffffff06067890 */ /* 0x000fe4000fffe03f */
[----:B------:R-:W-:Y:S02]  /*8e90*/  USEL UR7, UR7, URZ, UP0 ;  /* 0x0000003f07077287 */ /* 0x000fe40008000000 */
[----:B------:R-:W-:Y:S01]  /*8ea0*/  USEL UR12, UR12, URZ, UP1 ;  /* 0x0000003f0c0c7287 */ /* 0x000fe20008800000 */
[----:B------:R-:W-:Y:S01]  /*8eb0*/  LOP3.LUT R3, R3, UR8, RZ, 0x3c, !PT ;  /* 0x0000000803037c12 */ /* 0x000fe2000f8e3cff */
[----:B------:R-:W-:Y:S10]  /*8ec0*/  @P1 BRA `(.L_x_29) ;  /* 0xffffffbc00501947 */ /* 0x000ff4000383ffff */
.L_x_22:
[----:B-----5:R-:W0:Y:S02]  /*8ed0*/  LDC R3, c[0x0][0x28c] ;  /* 0x0000a300ff037b82 */ /* 0x020e240000000800 */
[----:B0-----:R-:W-:-:S13]  /*8ee0*/  ISETP.GE.AND P1, PT, R3, 0x1, PT ;  /* 0x000000010300780c */ /* 0x001fda0003f26270 */
[----:B------:R-:W-:Y:S05]  /*8ef0*/  @!P1 BRA `(.L_x_30) ;  /* 0x0000000000549947 */ /* 0x000fea0003800000 */
[----:B------:R-:W-:Y:S05]  /*8f00*/  @!P0 BRA `(.L_x_31) ;  /* 0x0000000000048947 */ /* 0x000fea0003800000 */
[----:B------:R-:W-:Y:S01]  /*8f10*/  BPT.TRAP 0x1 ;  /* 0x000000040000795c */ /* 0x000fe20000300000 */
.L_x_31:
[----:B------:R-:W-:Y:S01]  /*8f20*/  ISETP.NE.AND P0, PT, R17, RZ, PT ;  /* 0x000000ff1100720c */ /* 0x000fe20003f05270 */
[----:B------:R-:W-:-:S12]  /*8f30*/  BSSY B0, `(.L_x_32) ;  /* 0x000000d000007945 */ /* 0x000fd80003800000 */
[----:B------:R-:W-:Y:S05]  /*8f40*/  @!P0 BRA `(.L_x_33) ;  /* 0x00000000002c8947 */ /* 0x000fea0003800000 */
[----:B------:R-:W-:-:S04]  /*8f50*/  UISETP.LT.AND UP0, UPT, UR44, 0x1, UPT ;  /* 0x000000012c00788c */ /* 0x000fc8000bf01270 */
[----:B------:R-:W-:-:S04]  /*8f60*/  USEL UR6, UR44, 0x1, UP0 ;  /* 0x000000012c067887 */ /* 0x000fc80008000000 */
[----:B------:R-:W-:-:S04]  /*8f70*/  UIADD3 UR6, UR39, UR44, -UR6 ;  /* 0x0000002c27067290 */ /* 0x000fc8000fffe806 */
[----:B------:R-:W-:-:S04]  /*8f80*/  UIMAD.WIDE.U32 UR4, UR6, -0x55555555, URZ ;  /* 0xaaaaaaab060478a5 */ /* 0x000fc8000f8e003f */
[----:B------:R-:W-:-:S04]  /*8f90*/  USHF.R.U32.HI UR4, URZ, 0x1, UR5 ;  /* 0x000000013f047899 */ /* 0x000fc80008011605 */
[----:B------:R-:W-:-:S06]  /*8fa0*/  UIMAD UR6, UR4, -0x3, UR6 ;  /* 0xfffffffd040678a4 */ /* 0x000fcc000f8e0206 */
[----:B------:R-:W-:-:S04]  /*8fb0*/  IMAD.U32 R3, RZ, RZ, UR6 ;  /* 0x00000006ff037e24 */ /* 0x000fc8000f8e00ff */
[----:B------:R-:W-:-:S05]  /*8fc0*/  IMAD R0, R3, 0x8, R0 ;  /* 0x0000000803007824 */ /* 0x000fca00078e0200 */
[----:B------:R-:W-:-:S04]  /*8fd0*/  IADD3 R0, R0, 0x18, RZ ;  /* 0x0000001800007810 */ /* 0x000fc80007ffe0ff */
[----:B------:R-:W-:-:S04]  /*8fe0*/  PRMT R0, R152, 0x654, R0 ;  /* 0x0000065498007816 */ /* 0x000fc80000000000 */
[----:B------:R0:W-:Y:S03]  /*8ff0*/  SYNCS.ARRIVE.TRANS64.RED.A1T0 RZ, [R0+URZ], RZ ;  /* 0x000000ff00ff79a7 */ /* 0x0001e6000810043f */
.L_x_33:
[----:B------:R-:W-:Y:S05]  /*9000*/  BSYNC B0 ;  /* 0x0000000000007941 */ /* 0x000fea0003800000 */
.L_x_32:
[----:B------:R-:W-:-:S06]  /*9010*/  UISETP.GT.U32.AND UP0, UPT, UR40, 0x1, UPT ;  /* 0x000000012800788c */ /* 0x000fcc000bf04070 */
[----:B------:R-:W-:-:S13]  /*9020*/  PLOP3.LUT P0, PT, PT, PT, UP0, 0x80, 0x0 ;  /* 0x000000000000781c */ /* 0x000fda0003f0f008 */
[----:B------:R-:W-:Y:S05]  /*9030*/  @P0 BRA `(.L_x_30) ;  /* 0x0000000000040947 */ /* 0x000fea0003800000 */
[----:B------:R-:W-:Y:S01]  /*9040*/  BPT.TRAP 0x1 ;  /* 0x000000040000795c */ /* 0x000fe20000300000 */
.L_x_30:
[----:B------:R-:W1:Y:S01]  /*9050*/  S2R R8, SR_TID.X ;  /* 0x0000000000087919 */ /* 0x000e620000002100 */
[----:B------:R-:W-:Y:S01]  /*9060*/  IMAD.MOV.U32 R19, RZ, RZ, 0x6540 ;  /* 0x00006540ff137424 */ /* 0x000fe200078e00ff */
[----:B------:R-:W-:Y:S02]  /*9070*/  UIMAD.WIDE UR6, UR41, 0x100, URZ ;  /* 0x00000100290678a5 */ /* 0x000fe4000f8e023f */
[----:B------:R-:W-:Y:S01]  /*9080*/  USHF.R.S32.HI UR10, URZ, 0x1f, UR43 ;  /* 0x0000001f3f0a7899 */ /* 0x000fe2000801142b */
[----:B------:R-:W-:Y:S01]  /*9090*/  ULDC.64 UR8, c[0x0][0x5d0] ;  /* 0x0001740000087ab9 */ /* 0x000fe20000000a00 */
[----:B------:R-:W-:Y:S02]  /*90a0*/  USHF.L.U32 UR41, UR41, 0x8, URZ ;  /* 0x0000000829297899 */ /* 0x000fe4000800063f */
[----:B------:R-:W-:Y:S02]  /*90b0*/  UIMAD UR4, UR10, UR8, URZ ;  /* 0x000000080a0472a4 */ /* 0x000fe4000f8e023f */
[----:B------:R-:W-:-:S02]  /*90c0*/  UIADD3 UR39, UR44, UR39, URZ ;  /* 0x000000272c277290 */ /* 0x000fc4000fffe03f */
[----:B------:R-:W-:Y:S02]  /*90d0*/  UIMAD UR4, UR43, UR9, UR4 ;  /* 0x000000092b0472a4 */ /* 0x000fe4000f8e0204 */
[----:B------:R-:W-:Y:S02]  /*90e0*/  UISETP.GT.U32.AND UP1, UPT, UR39, 0x2, UPT ;  /* 0x000000022700788c */ /* 0x000fe4000bf24070 */
[----:B------:R-:W-:Y:S02]  /*90f0*/  UISETP.GE.U32.AND UP2, UPT, UR44, 0x3, UPT ;  /* 0x000000032c00788c */ /* 0x000fe4000bf46070 */
[----:B------:R-:W-:Y:S01]  /*9100*/  UISETP.LT.U32.AND UP1, UPT, UR44, 0x3, UP1 ;  /* 0x000000032c00788c */ /* 0x000fe20008f21070 */
[--C-:B-1----:R-:W-:Y:S01]  /*9110*/  SHF.R.U32.HI R4, RZ, 0x7, R8.reuse ;  /* 0x00000007ff047819 */ /* 0x102fe20000011608 */
[----:B------:R-:W-:Y:S01]  /*9120*/  IMAD.SHL.U32 R18, R8, 0x2, RZ ;  /* 0x0000000208127824 */ /* 0x000fe200078e00ff */
[----:B------:R-:W-:Y:S02]  /*9130*/  SHF.R.U32.HI R5, RZ, 0x2, R8 ;  /* 0x00000002ff057819 */ /* 0x000fe40000011608 */
[----:B------:R-:W-:-:S02]  /*9140*/  LOP3.LUT R4, R4, 0x1, RZ, 0xc0, !PT ;  /* 0x0000000104047812 */ /* 0x000fc400078ec0ff */
[----:B------:R-:W-:Y:S02]  /*9150*/  LOP3.LUT R6, R8, 0x60, RZ, 0xc0, !PT ;  /* 0x0000006008067812 */ /* 0x000fe400078ec0ff */
[----:B------:R-:W-:Y:S01]  /*9160*/  LOP3.LUT R5, R5, 0x7, RZ, 0xc0, !PT ;  /* 0x0000000705057812 */ /* 0x000fe200078ec0ff */
[----:B------:R-:W-:Y:S01]  /*9170*/  IMAD.SHL.U32 R3, R4, 0x40, RZ ;  /* 0x0000004004037824 */ /* 0x000fe200078e00ff */
[----:B------:R-:W-:Y:S02]  /*9180*/  LOP3.LUT R18, R18, 0x6, RZ, 0xc0, !PT ;  /* 0x0000000612127812 */ /* 0x000fe400078ec0ff */
[----:B------:R-:W-:Y:S02]  /*9190*/  SHF.R.U32.HI R6, RZ, 0x1, R6 ;  /* 0x00000001ff067819 */ /* 0x000fe40000011606 */
[--C-:B------:R-:W-:Y:S02]  /*91a0*/  LOP3.LUT R3, R3, 0x40, R5.reuse, 0xe2, !PT ;  /* 0x0000004003037812 */ /* 0x100fe400078ee205 */
[----:B------:R-:W-:Y:S01]  /*91b0*/  PRMT R18, R18, R19, UR42 ;  /* 0x0000002a12127e16 */ /* 0x000fe20008000013 */
[----:B------:R-:W-:Y:S01]  /*91c0*/  USHF.L.U32 UR42, UR42, 0x8, URZ ;  /* 0x000000082a2a7899 */ /* 0x000fe2000800063f */
[----:B0-----:R-:W-:Y:S01]  /*91d0*/  IADD3 R0, RZ, -R6, -R5 ;  /* 0x80000006ff007210 */ /* 0x001fe20007ffe805 */
[----:B------:R-:W-:Y:S01]  /*91e0*/  IMAD.MOV.U32 R5, RZ, RZ, -0x2 ;  /* 0xfffffffeff057424 */ /* 0x000fe200078e00ff */
[----:B------:R-:W-:Y:S01]  /*91f0*/  LOP3.LUT R3, R3, UR6, R6, 0xfe, !PT ;  /* 0x0000000603037c12 */ /* 0x000fe2000f8efe06 */
[----:B------:R-:W-:Y:S01]  /*9200*/  IMAD.U32 R6, RZ, RZ, UR8 ;  /* 0x00000008ff067e24 */ /* 0x000fe2000f8e00ff */
[----:B------:R-:W-:Y:S01]  /*9210*/  SHF.R.S32.HI R19, RZ, 0x1f, R18 ;  /* 0x0000001fff137819 */ /* 0x000fe20000011412 */
[----:B------:R-:W-:Y:S01]  /*9220*/  ULDC UR8, c[0x0][0x284] ;  /* 0x0000a10000087ab9 */ /* 0x000fe20000000800 */
[----:B------:R-:W-:-:S02]  /*9230*/  IMAD R0, R4, -0x40, R0 ;  /* 0xffffffc004007824 */ /* 0x000fc400078e0200 */
[----:B------:R-:W-:Y:S02]  /*9240*/  IMAD.U32 R4, RZ, RZ, UR8 ;  /* 0x00000008ff047e24 */ /* 0x000fe4000f8e00ff */
[----:B------:R-:W-:-:S03]  /*9250*/  IMAD.WIDE.U32 R6, R6, UR43, R18 ;  /* 0x0000002b06067c25 */ /* 0x000fc6000f8e0012 */
[----:B------:R-:W-:Y:S01]  /*9260*/  IADD3 R164, R4, -UR41, R0 ;  /* 0x8000002904a47c10 */ /* 0x000fe2000fffe000 */
[----:B------:R-:W-:Y:S01]  /*9270*/  VIADD R7, R7, UR4 ;  /* 0x0000000407077c36 */ /* 0x000fe20008000000 */
[----:B------:R-:W-:Y:S01]  /*9280*/  ULDC UR4, c[0x0][0x288] ;  /* 0x0000a20000047ab9 */ /* 0x000fe20000000800 */
[----:B------:R-:W-:Y:S01]  /*9290*/  LOP3.LUT R0, R8, 0x3, RZ, 0xc0, !PT ;  /* 0x0000000308007812 */ /* 0x000fe200078ec0ff */
[----:B------:R-:W-:Y:S01]  /*92a0*/  UISETP.GE.AND UP0, UPT, UR42, UR4, UPT ;  /* 0x000000042a00728c */ /* 0x000fe2000bf06270 */
[----:B------:R0:W-:Y:S03]  /*92b0*/  STL [R1+0x200], R164 ;  /* 0x000200a401007387 */ /* 0x0001e60000100800 */
[----:B------:R-:W-:Y:S01]  /*92c0*/  UISETP.GE.OR UP0, UPT, UR41, UR8, UP0 ;  /* 0x000000082900728c */ /* 0x000fe20008706670 */
[----:B------:R-:W-:Y:S01]  /*92d0*/  IMAD R0, R0, R5, UR4 ;  /* 0x0000000400007e24 */ /* 0x000fe2000f8e0205 */
[----:B------:R-:W-:-:S02]  /*92e0*/  UIMAD.WIDE.U32 UR4, UR39, -0x55555555, URZ ;  /* 0xaaaaaaab270478a5 */ /* 0x000fc4000f8e003f */
[----:B------:R-:W-:Y:S01]  /*92f0*/  USEL UR8, URZ, 0x1, !UP1 ;  /* 0x000000013f087887 */ /* 0x000fe2000c800000 */
[----:B------:R-:W-:Y:S01]  /*9300*/  VIADD R0, R0, -UR42 ;  /* 0x8000002a00007c36 */ /* 0x000fe20008000000 */
[----:B------:R-:W-:Y:S01]  /*9310*/  PLOP3.LUT P0, PT, PT, PT, UP0, 0x80, 0x0 ;  /* 0x000000000000781c */ /* 0x000fe20003f0f008 */
[----:B------:R-:W-:Y:S02]  /*9320*/  USHF.R.U32.HI UR4, URZ, 0x1, UR5 ;  /* 0x000000013f047899 */ /* 0x000fe40008011605 */
[----:B------:R-:W-:Y:S02]  /*9330*/  ULOP3.LUT UR38, UR38, UR8, URZ, 0x3c, !UPT ;  /* 0x0000000826267292 */ /* 0x000fe4000f8e3c3f */
[----:B------:R-:W-:Y:S02]  /*9340*/  UIMAD UR39, UR4, -0x3, UR39 ;  /* 0xfffffffd042778a4 */ /* 0x000fe4000f8e0227 */
[----:B------:R-:W-:Y:S01]  /*9350*/  @UP2 ULOP3.LUT UR38, UR38, 0x1, UR4, 0x78, !UPT ;  /* 0x0000000126262892 */ /* 0x000fe2000f8e7804 */
[----:B------:R-:W-:-:S05]  /*9360*/  UMOV UR41, 0xffffffff ;  /* 0xffffffff00297882 */ /* 0x000fca0000000000 */
[----:B0-----:R-:W-:Y:S06]  /*9370*/  @P0 BRA `(.L_x_34) ;  /* 0x000000fc00ec0947 */ /* 0x001fec0003800000 */
[----:B------:R-:W-:Y:S01]  /*9380*/  FSETP.NEU.AND P0, PT, R16, RZ, PT ;  /* 0x000000ff1000720b */ /* 0x000fe20003f0d000 */
[----:B------:R-:W-:Y:S01]  /*9390*/  ULDC.64 UR8, c[0x0][0x5c8] ;  /* 0x0001720000087ab9 */ /* 0x000fe20000000a00 */
[----:B------:R-:W-:Y:S01]  /*93a0*/  ISETP.GT.AND P1, PT, R164, RZ, PT ;  /* 0x000000ffa400720c */ /* 0x000fe20003f24270 */
[----:B------:R-:W-:Y:S01]  /*93b0*/  UIMAD UR4, UR7, UR8, URZ ;  /* 0x00000008070472a4 */ /* 0x000fe2000f8e023f */
[----:B------:R-:W-:Y:S01]  /*93c0*/  IMAD.U32 R10, RZ, RZ, UR9 ;  /* 0x00000009ff0a7e24 */ /* 0x000fe2000f8e00ff */
[----:B------:R-:W-:Y:S01]  /*93d0*/  BSSY B0, `(.L_x_34) ;  /* 0x0000ff5000007945 */ /* 0x000fe20003800000 */
[----:B------:R-:W-:Y:S01]  /*93e0*/  IMAD.WIDE.U32 R6, R3, UR8, R6 ;  /* 0x0000000803067c25 */ /* 0x000fe2000f8e0006 */
[----:B------:R-:W-:-:S03]  /*93f0*/  ISETP.GT.AND P2, PT, R0, RZ, P1 ;  /* 0x000000ff0000720c */ /* 0x000fc60000f44270 */
[----:B------:R-:W-:-:S04]  /*9400*/  IMAD R10, R3, R10, UR4 ;  /* 0x00000004030a7e24 */ /* 0x000fc8000f8e020a */
[----:B------:R-:W-:Y:S01]  /*9410*/  IMAD.IADD R10, R7, 0x1, R10 ;  /* 0x00000001070a7824 */ /* 0x000fe200078e020a */
[----:B------:R-:W-:Y:S06]  /*9420*/  @!P0 BRA `(.L_x_35) ;  /* 0x000000ac00448947 */ /* 0x000fec0003800000 */
[----:B------:R-:W0:Y:S01]  /*9430*/  LDC.64 R22, c[0x0][0x5b8] ;  /* 0x00016e00ff167b82 */ /* 0x000e220000000a00 */
[----:B------:R-:W2:Y:S01]  /*9440*/  LDL.LU R11, [R1] ;  /* 0x00000000010b7983 */ /* 0x000ea20000300800 */
[----:B------:R-:W-:-:S06]  /*9450*/  ULDC.64 UR4, c[0x0][0x5c0] ;  /* 0x0001700000047ab9 */ /* 0x000fcc0000000a00 */
[----:B------:R-:W1:Y:S08]  /*9460*/  LDC.64 R14, c[0x0][0x5b0] ;  /* 0x00016c00ff0e7b82 */ /* 0x000e700000000a00 */
[----:B------:R-:W3:Y:S01]  /*9470*/  LDC.64 R12, c[0x0][0x5a8] ;  /* 0x00016a00ff0c7b82 */ /* 0x000ee20000000a00 */
[C---:B0-----:R-:W-:Y:S02]  /*9480*/  IMAD R159, R22.reuse, UR10, RZ ;  /* 0x0000000a169f7c24 */ /* 0x041fe4000f8e02ff */
[----:B------:R-:W-:-:S04]  /*9490*/  IMAD.WIDE.U32 R154, R22, UR43, R18 ;  /* 0x0000002b169a7c25 */ /* 0x000fc8000f8e0012 */
[----:B------:R-:W-:Y:S01]  /*94a0*/  IMAD R159, R23, UR43, R159 ;  /* 0x0000002b179f7c24 */ /* 0x000fe2000f8e029f */
[----:B------:R-:W-:Y:S01]  /*94b0*/  MOV R20, R154 ;  /* 0x0000009a00147202 */ /* 0x000fe20000000f00 */
[----:B-1----:R-:W-:Y:S02]  /*94c0*/  IMAD R153, R14, UR7, RZ ;  /* 0x000000070e997c24 */ /* 0x002fe4000f8e02ff */
[----:B------:R-:W-:Y:S02]  /*94d0*/  IMAD.IADD R21, R155, 0x1, R159 ;  /* 0x000000019b157824 */ /* 0x000fe400078e029f */
[C---:B------:R-:W-:Y:S02]  /*94e0*/  IMAD R153, R3.reuse, R15, R153 ;  /* 0x0000000f03997224 */ /* 0x040fe400078e0299 */
[----:B------:R-:W-:-:S04]  /*94f0*/  IMAD.WIDE.U32 R4, R3, R14, R20 ;  /* 0x0000000e03047225 */ /* 0x000fc800078e0014 */
[----:B------:R-:W-:Y:S01]  /*9500*/  IMAD.IADD R5, R5, 0x1, R153 ;  /* 0x0000000105057824 */ /* 0x000fe200078e0299 */
[----:B---3--:R-:W-:-:S04]  /*9510*/  LEA R8, P0, R4, R12, 0x2 ;  /* 0x0000000c04087211 */ /* 0x008fc800078010ff */
[----:B------:R-:W-:-:S05]  /*9520*/  LEA.HI.X R9, R4, R13, R5, 0x2, P0 ;  /* 0x0000000d04097211 */ /* 0x000fca00000f1405 */
[----:B------:R-:W3:Y:S01]  /*9530*/  @P2 LDG.E.LTC128B R23, desc[UR36][R8.64] ;  /* 0x0000002408172981 */ /* 0x000ee2000c1e1920 */
[C---:B------:R-:W-:Y:S01]  /*9540*/  LEA R4, P0, R6.reuse, UR4, 0x2 ;  /* 0x0000000406047c11 */ /* 0x040fe2000f8010ff */
[----:B------:R-:W-:Y:S03]  /*9550*/  BSSY B1, `(.L_x_36) ;  /* 0x0000010000017945 */ /* 0x000fe60003800000 */
[----:B------:R-:W-:Y:S02]  /*9560*/  LEA.HI.X R5, R6, UR5, R10, 0x2, P0 ;  /* 0x0000000506057c11 */ /* 0x000fe400080f140a */
[----:B---3--:R-:W-:-:S05]  /*9570*/  LOP3.LUT R7, R23, 0xffffe000, RZ, 0xc0, !PT ;  /* 0xffffe00017077812 */ /* 0x008fca00078ec0ff */
[----:B------:R-:W-:-:S04]  /*9580*/  FMUL R7, R7, R16 ;  /* 0x0000001007077220 */ /* 0x000fc80000400000 */
[----:B--2---:R-:W-:-:S05]  /*9590*/  FFMA R7, R11, R2, R7 ;  /* 0x000000020b077223 */ /* 0x004fca0000000007 */
[----:B------:R-:W-:-:S05]  /*95a0*/  F2FP.TF32.F32.PACK_B R7, R7 ;  /* 0x00000007ff07723e */ /* 0x000fca00024050ff */
[----:B------:R0:W-:Y:S02]  /*95b0*/  @P2 STG.E desc[UR36][R4.64], R7 ;  /* 0x0000000704002986 */ /* 0x0001e4000c101924 */
[----:B0-----:R-:W-:-:S04]  /*95c0*/  IMAD.WIDE.U32 R6, R3, R14, R18 ;  /* 0x0000000e03067225 */ /* 0x001fc800078e0012 */
[----:B------:R-:W-:Y:S02]  /*95d0*/  IMAD.IADD R7, R153, 0x1, R7 ;  /* 0x0000000199077824 */ /* 0x000fe400078e0207 */
[----:B------:R-:W-:-:S04]  /*95e0*/  IMAD.WIDE.U32 R6, R22, UR43, R6 ;  /* 0x0000002b16067c25 */ /* 0x000fc8000f8e0006 */
[----:B------:R-:W-:Y:S01]  /*95f0*/  IMAD.IADD R7, R159, 0x1, R7 ;  /* 0x000000019f077824 */ /* 0x000fe200078e0207 */
[----:B------:R-:W-:-:S04]  /*9600*/  LEA R10, P0, R6, R12, 0x2 ;  /* 0x0000000c060a7211 */ /* 0x000fc800078010ff */
[----:B------:R-:W-:Y:S02]  /*9610*/  LEA.HI.X R11, R6, R13, R7, 0x2, P0 ;  /* 0x0000000d060b7211 */ /* 0x000fe400000f1407 */
[----:B------:R-:W-:-:S13]  /*9620*/  ISETP.GT.AND P0, PT, R0, 0x1, P1 ;  /* 0x000000010000780c */ /* 0x000fda0000f04270 */
[----:B------:R-:W-:Y:S05]  /*9630*/  @!P0 BRA `(.L_x_37) ;  /* 0x0000000000048947 */ /* 0x000fea0003800000 */
[----:B------:R0:W5:Y:S02]  /*9640*/  LDG.E.LTC128B R23, desc[UR36][R10.64+0x4] ;  /* 0x000004240a177981 */ /* 0x000164000c1e1920 */
.L_x_37:
[----:B------:R-:W-:Y:S05]  /*9650*/  BSYNC B1 ;  /* 0x0000000000017941 */ /* 0x000fea0003800000 */
.L_x_36:
[----:B------:R-:W2:Y:S01]  /*9660*/  LDL.LU R7, [R1+0x4] ;  /* 0x0000040001077983 */ /* 0x000ea20000300800 */
[----:B-----5:R-:W-:Y:S01]  /*9670*/  LOP3.LUT R6, R23, 0xffffe000, RZ, 0xc0, !PT ;  /* 0xffffe00017067812 */ /* 0x020fe200078ec0ff */
[C---:B------:R-:W-:Y:S01]  /*9680*/  IMAD.SHL.U32 R156, R14.reuse, 0x8, RZ ;  /* 0x000000080e9c7824 */ /* 0x040fe200078e00ff */
[----:B------:R-:W-:Y:S01]  /*9690*/  SHF.L.U64.HI R157, R14, 0x3, R15 ;  /* 0x000000030e9d7819 */ /* 0x000fe2000001020f */
[----:B------:R-:W3:Y:S02]  /*96a0*/  LDL.LU R158, [R1+0x8] ;  /* 0x00000800019e7983 */ /* 0x000ee40000300800 */
[----:B------:R-:W-:-:S04]  /*96b0*/  FMUL R6, R6, R16 ;  /* 0x0000001006067220 */ /* 0x000fc80000400000 */
[----:B--2---:R-:W-:-:S05]  /*96c0*/  FFMA R6, R7, R2, R6 ;  /* 0x0000000207067223 */ /* 0x004fca0000000006 */
[----:B------:R-:W-:-:S05]  /*96d0*/  F2FP.TF32.F32.PACK_B R6, R6 ;  /* 0x00000006ff06723e */ /* 0x000fca00024050ff */
[----:B------:R1:W-:Y:S01]  /*96e0*/  @P0 STG.E desc[UR36][R4.64+0x4], R6 ;  /* 0x0000040604000986 */ /* 0x0003e2000c101924 */
[----:B------:R-:W-:-:S04]  /*96f0*/  ISETP.GT.AND P0, PT, R164, 0x8, PT ;  /* 0x00000008a400780c */ /* 0x000fc80003f04270 */
[----:B------:R-:W-:Y:S01]  /*9700*/  ISETP.GT.AND P2, PT, R0, RZ, P0 ;  /* 0x000000ff0000720c */ /* 0x000fe20000744270 */
[----:B-1----:R-:W-:-:S04]  /*9710*/  IMAD.WIDE.U32 R6, R3, R14, R156 ;  /* 0x0000000e03067225 */ /* 0x002fc800078e009c */
[----:B------:R-:W-:Y:S01]  /*9720*/  IMAD.IADD R153, R153, 0x1, R7 ;  /* 0x0000000199997824 */ /* 0x000fe200078e0207 */
[----:B------:R-:W-:-:S05]  /*9730*/  IADD3 R7, P3, R154, R6, RZ ;  /* 0x000000069a077210 */ /* 0x000fca0007f7e0ff */
[----:B------:R-:W-:Y:S01]  /*9740*/  IMAD.X R9, R153, 0x1, R21, P3 ;  /* 0x0000000199097824 */ /* 0x000fe200018e0615 */
[----:B------:R-:W-:-:S04]  /*9750*/  LEA R8, P3, R7, R12, 0x2 ;  /* 0x0000000c07087211 */ /* 0x000fc800078610ff */
[----:B------:R-:W-:-:S05]  /*9760*/  LEA.HI.X R9, R7, R13, R9, 0x2, P3 ;  /* 0x0000000d07097211 */ /* 0x000fca00018f1409 */
[----:B------:R1:W2:Y:S01]  /*9770*/  @P2 LDG.E.LTC128B R23, desc[UR36][R8.64] ;  /* 0x0000002408172981 */ /* 0x0002a2000c1e1920 */
[----:B------:R-:W-:Y:S01]  /*9780*/  IADD3 R6, P3, R18, R6, RZ ;  /* 0x0000000612067210 */ /* 0x000fe20007f7e0ff */
[----:B------:R-:W-:Y:S01]  /*9790*/  IMAD.U32 R161, RZ, RZ, UR8 ;  /* 0x00000008ffa17e24 */ /* 0x000fe2000f8e00ff */
[----:B------:R-:W-:Y:S01]  /*97a0*/  MOV R160, UR9 ;  /* 0x0000000900a07c02 */ /* 0x000fe20008000f00 */
[----:B------:R-:W-:Y:S01]  /*97b0*/  BSSY B1, `(.L_x_38) ;  /* 0x0000013000017945 */ /* 0x000fe20003800000 */
[----:B------:R-:W-:Y:S01]  /*97c0*/  ISETP.GT.AND P4, PT, R0, 0x1, P0 ;  /* 0x000000010000780c */ /* 0x000fe20000784270 */
[----:B------:R-:W-:Y:S02]  /*97d0*/  IMAD.X R7, R19, 0x1, R153, P3 ;  /* 0x0000000113077824 */ /* 0x000fe400018e0699 */
[----:B------:R-:W-:Y:S02]  /*97e0*/  IMAD.SHL.U32 R161, R161, 0x20, RZ ;  /* 0x00000020a1a17824 */ /* 0x000fe400078e00ff */
[----:B------:R-:W-:-:S04]  /*97f0*/  IMAD.WIDE.U32 R6, R22, UR43, R6 ;  /* 0x0000002b16067c25 */ /* 0x000fc8000f8e0006 */
[----:B------:R-:W-:Y:S01]  /*9800*/  IMAD.IADD R7, R159, 0x1, R7 ;  /* 0x000000019f077824 */ /* 0x000fe200078e0207 */
[----:B-1----:R-:W-:-:S04]  /*9810*/  LEA R8, P3, R6, R12, 0x2 ;  /* 0x0000000c06087211 */ /* 0x002fc800078610ff */
[----:B------:R-:W-:Y:S01]  /*9820*/  LEA.HI.X R9, R6, R13, R7, 0x2, P3 ;  /* 0x0000000d06097211 */ /* 0x000fe200018f1407 */
[----:B------:R-:W-:-:S05]  /*9830*/  IMAD.U32 R6, RZ, RZ, UR8 ;  /* 0x00000008ff067e24 */ /* 0x000fca000f8e00ff */
[----:B------:R-:W-:Y:S02]  /*9840*/  SHF.L.U64.HI R160, R6, 0x5, R160 ;  /* 0x0000000506a07819 */ /* 0x000fe400000102a0 */
[----:B------:R-:W-:-:S05]  /*9850*/  IADD3 R6, P3, R161, R4, RZ ;  /* 0x00000004a1067210 */ /* 0x000fca0007f7e0ff */
[----:B------:R-:W-:Y:S01]  /*9860*/  IMAD.X R7, R160, 0x1, R5, P3 ;  /* 0x00000001a0077824 */ /* 0x000fe200018e0605 */
[----:B--2---:R-:W-:-:S05]  /*9870*/  LOP3.LUT R153, R23, 0xffffe000, RZ, 0xc0, !PT ;  /* 0xffffe00017997812 */ /* 0x004fca00078ec0ff */
[----:B------:R-:W-:-:S04]  /*9880*/  FMUL R153, R153, R16 ;  /* 0x0000001099997220 */ /* 0x000fc80000400000 */
[----:B---3--:R-:W-:-:S05]  /*9890*/  FFMA R153, R158, R2, R153 ;  /* 0x000000029e997223 */ /* 0x008fca0000000099 */
[----:B------:R-:W-:-:S05]  /*98a0*/  F2FP.TF32.F32.PACK_B R153, R153 ;  /* 0x00000099ff99723e */ /* 0x000fca00024050ff */
[----:B------:R1:W-:Y:S01]  /*98b0*/  @P2 STG.E desc[UR36][R6.64], R153 ;  /* 0x0000009906002986 */ /* 0x0003e2000c101924 */
[----:B------:R-:W-:Y:S05]  /*98c0*/  @!P4 BRA `(.L_x_39) ;  /* 0x000000000004c947 */ /* 0x000fea0003800000 */
[----:B------:R2:W5:Y:S02]  /*98d0*/  LDG.E.LTC128B R23, desc[UR36][R8.64+0x4] ;  /* 0x0000042408177981 */ /* 0x000564000c1e1920 */
.L_x_39:
[----:B------:R-:W-:Y:S05]  /*98e0*/  BSYNC B1 ;  /* 0x0000000000017941 */ /* 0x000fea0003800000 */
.L_x_38:
[----:B------:R-:W3:Y:S01]  /*98f0*/  LDL.LU R158, [R1+0xc] ;  /* 0x00000c00019e7983 */ /* 0x000ee20000300800 */
[----:B-1---5:R-:W-:Y:S01]  /*9900*/  LOP3.LUT R153, R23, 0xffffe000, RZ, 0xc0, !PT ;  /* 0xffffe00017997812 */ /* 0x022fe200078ec0ff */
[----:B------:R-:W-:Y:S01]  /*9910*/  BSSY B1, `(.L_x_40) ;  /* 0x0000009000017945 */ /* 0x000fe20003800000 */
[----:B------:R-:W-:-:S03]  /*9920*/  ISETP.GT.AND P2, PT, R0, 0x8, P1 ;  /* 0x000000080000780c */ /* 0x000fc60000f44270 */
[----:B------:R-:W-:-:S04]  /*9930*/  FMUL R153, R153, R16 ;  /* 0x0000001099997220 */ /* 0x000fc80000400000 */
[----:B---3--:R-:W-:-:S05]  /*9940*/  FFMA R153, R158, R2, R153 ;  /* 0x000000029e997223 */ /* 0x008fca0000000099 */
[----:B------:R-:W-:-:S05]  /*9950*/  F2FP.TF32.F32.PACK_B R153, R153 ;  /* 0x00000099ff99723e */ /* 0x000fca00024050ff */
[----:B------:R1:W-:Y:S02]  /*9960*/  @P4 STG.E desc[UR36][R6.64+0x4], R153 ;  /* 0x0000049906004986 */ /* 0x0003e4000c101924 */
[----:B-1----:R-:W-:Y:S01]  /*9970*/  IMAD.MOV.U32 R153, RZ, RZ, R23 ;  /* 0x000000ffff997224 */ /* 0x002fe200078e0017 */
[----:B------:R-:W-:Y:S06]  /*9980*/  @!P2 BRA `(.L_x_41) ;  /* 0x000000000004a947 */ /* 0x000fec0003800000 */
[----:B------:R1:W5:Y:S02]  /*9990*/  LDG.E.LTC128B R153, desc[UR36][R10.64+0x20] ;  /* 0x000020240a997981 */ /* 0x000364000c1e1920 */
.L_x_41:
[----:B------:R-:W-:Y:S05]  /*99a0*/  BSYNC B1 ;  /* 0x0000000000017941 */ /* 0x000fea0003800000 */
.L_x_40:
[----:B------:R-:W3:Y:S01]  /*99b0*/  LDL.LU R158, [R1+0x10] ;  /* 0x00001000019e7983 */ /* 0x000ee20000300800 */
[----:B-----5:R-:W-:Y:S01]  /*99c0*/  LOP3.LUT R23, R153, 0xffffe000, RZ, 0xc0, !PT ;  /* 0xffffe00099177812 */ /* 0x020fe200078ec0ff */
[----:B------:R-:W-:Y:S01]  /*99d0*/  BSSY B1, `(.L_x_42) ;  /* 0x0000008000017945 */ /* 0x000fe20003800000 */
[----:B------:R-:W-:-:S03]  /*99e0*/  ISETP.GT.AND P3, PT, R0, 0x9, P1 ;  /* 0x000000090000780c */ /* 0x000fc60000f64270 */
[----:B------:R-:W-:-:S04]  /*99f0*/  FMUL R23, R23, R16 ;  /* 0x0000001017177220 */ /* 0x000fc80000400000 */
[----:B---3--:R-:W-:-:S05]  /*9a00*/  FFMA R23, R158, R2, R23 ;  /* 0x000000029e177223 */ /* 0x008fca0000000017 */
[----:B------:R-:W-:-:S05]  /*9a10*/  F2FP.TF32.F32.PACK_B R23, R23 ;  /* 0x00000017ff17723e */ /* 0x000fca00024050ff */
[----:B------:R3:W-:Y:S01]  /*9a20*/  @P2 STG.E desc[UR36][R4.64+0x20], R23 ;  /* 0x0000201704002986 */ /* 0x0007e2000c101924 */
[----:B------:R-:W-:Y:S05]  /*9a30*/  @!P3 BRA `(.L_x_43) ;  /* 0x000000000004b947 */ /* 0x000fea0003800000 */
[----:B------:R4:W5:Y:S02]  /*9a40*/  LDG.E.LTC128B R153, desc[UR36][R10.64+0x24] ;  /* 0x000024240a997981 */ /* 0x000964000c1e1920 */
.L_x_43:
[----:B------:R-:W-:Y:S05]  /*9a50*/  BSYNC B1 ;  /* 0x0000000000017941 */ /* 0x000fea0003800000 */
.L_x_42:
[----:B------:R-:W2:Y:S01]  /*9a60*/  LDL.LU R158, [R1+0x14] ;  /* 0x00001400019e7983 */ /* 0x000ea20000300800 */
[----:B---3-5:R-:W-:Y:S01]  /*9a70*/  LOP3.LUT R23, R153, 0xffffe000, RZ, 0xc0, !PT ;  /* 0xffffe00099177812 */ /* 0x028fe200078ec0ff */
[----:B------:R-:W-:Y:S01]  /*9a80*/  BSSY B1, `(.L_x_44) ;  /* 0x0000008000017945 */ /* 0x000fe20003800000 */
[----:B------:R-:W-:-:S03]  /*9a90*/  ISETP.GT.AND P2, PT, R0, 0x8, P0 ;  /* 0x000000080000780c */ /* 0x000fc60000744270 */
[----:B------:R-:W-:-:S04]  /*9aa0*/  FMUL R23, R23, R16 ;  /* 0x0000001017177220 */ /* 0x000fc80000400000 */
[----:B--2---:R-:W-:-:S05]  /*9ab0*/  FFMA R23, R158, R2, R23 ;  /* 0x000000029e177223 */ /* 0x004fca0000000017 */
[----:B------:R-:W-:-:S05]  /*9ac0*/  F2FP.TF32.F32.PACK_B R23, R23 ;  /* 0x00000017ff17723e */ /* 0x000fca00024050ff */
[----:B------:R2:W-:Y:S01]  /*9ad0*/  @P3 STG.E desc[UR36][R4.64+0x24], R23 ;  /* 0x0000241704003986 */ /* 0x0005e2000c101924 */
[----:B------:R-:W-:Y:S05]  /*9ae0*/  @!P2 BRA `(.L_x_45) ;  /* 0x000000000004a947 */ /* 0x000fea0003800000 */
[----:B------:R3:W5:Y:S02]  /*9af0*/  LDG.E.LTC128B R153, desc[UR36][R8.64+0x20] ;  /* 0x0000202408997981 */ /* 0x000764000c1e1920 */
.L_x_45:
[----:B------:R-:W-:Y:S05]  /*9b00*/  BSYNC B1 ;  /* 0x0000000000017941 */ /* 0x000fea0003800000 */
.L_x_44:
[----:B------:R-:W4:Y:S01]  /*9b10*/  LDL.LU R158, [R1+0x18] ;  /* 0x00001800019e7983 */ /* 0x000f220000300800 */
[----:B--2--5:R-:W-:Y:S01]  /*9b20*/  LOP3.LUT R23, R153, 0xffffe000, RZ, 0xc0, !PT ;  /* 0xffffe00099177812 */ /* 0x024fe200078ec0ff */
[----:B------:R-:W-:Y:S01]  /*9b30*/  BSSY B1, `(.L_x_46) ;  /* 0x0000008000017945 */ /* 0x000fe20003800000 */
[----:B------:R-:W-:-:S03]  /*9b40*/  ISETP.GT.AND P3, PT, R0, 0x9, P0 ;  /* 0x000000090000780c */ /* 0x000fc60000764270 */
[----:B------:R-:W-:-:S04]  /*9b50*/  FMUL R23, R23, R16 ;  /* 0x0000001017177220 */ /* 0x000fc80000400000 */
[----:B----4-:R-:W-:-:S05]  /*9b60*/  FFMA R23, R158, R2, R23 ;  /* 0x000000029e177223 */ /* 0x010fca0000000017 */
[----:B------:R-:W-:-:S05]  /*9b70*/  F2FP.TF32.F32.PACK_B R23, R23 ;  /* 0x00000017ff17723e */ /* 0x000fca00024050ff */
[----:B------:R2:W-:Y:S01]  /*9b80*/  @P2 STG.E desc[UR36][R6.64+0x20], R23 ;  /* 0x0000201706002986 */ /* 0x0005e2000c101924 */
[----:B------:R-:W-:Y:S05]  /*9b90*/  @!P3 BRA `(.L_x_47) ;  /* 0x000000000004b947 */ /* 0x000fea0003800000 */
[----:B------:R4:W5:Y:S02]  /*9ba0*/  LDG.E.LTC128B R153, desc[UR36][R8.64+0x24] ;  /* 0x0000242408997981 */ /* 0x000964000c1e1920 */
.L_x_47:
[----:B------:R-:W-:Y:S05]  /*9bb0*/  BSYNC B1 ;  /* 0x0000000000017941 */ /* 0x000fea0003800000 */
.L_x_46:
[----:B------:R-:W3:Y:S01]  /*9bc0*/  LDL.LU R158, [R1+0x1c] ;  /* 0x00001c00019e7983 */ /* 0x000ee20000300800 */
[----:B--2--5:R-:W-:Y:S01]  /*9bd0*/  LOP3.LUT R23, R153, 0xffffe000, RZ, 0xc0, !PT ;  /* 0xffffe00099177812 */ /* 0x024fe200078ec0ff */
        /* <DEDUP_REMOVED lines=8> */
.L_x_49:
[----:B------:R-:W-:Y:S05]  /*9c60*/  BSYNC B1 ;  /* 0x0000000000017941 */ /* 0x000fea0003800000 */
.L_x_48:
        /* <DEDUP_REMOVED lines=10> */
.L_x_51:
[----:B------:R-:W-:Y:S05]  /*9d10*/  BSYNC B1 ;  /* 0x0000000000017941 */ /* 0x000fea0003800000 */
.L_x_50:
        /* <DEDUP_REMOVED lines=10> */
.L_x_53:
[----:B------:R-:W-:Y:S05]  /*9dc0*/  BSYNC B1 ;  /* 0x0000000000017941 */ /* 0x000fea0003800000 */
.L_x_52:
        /* <DEDUP_REMOVED lines=10> */
.L_x_55:
[----:B------:R-:W-:Y:S05]  /*9e70*/  BSYNC B1 ;  /* 0x0000000000017941 */ /* 0x000fea0003800000 */
.L_x_54:
        /* <DEDUP_REMOVED lines=10> */
.L_x_57:
[----:B------:R-:W-:Y:S05]  /*9f20*/  BSYNC B1 ;  /* 0x0000000000017941 */ /* 0x000fea0003800000 */
.L_x_56:
        /* <DEDUP_REMOVED lines=10> */
.L_x_59:
[----:B------:R-:W-:Y:S05]  /*9fd0*/  BSYNC B1 ;  /* 0x0000000000017941 */ /* 0x000fea0003800000 */
.L_x_58:
        /* <DEDUP_REMOVED lines=10> */
.L_x_61:
[----:B------:R-:W-:Y:S05]  /*a080*/  BSYNC B1 ;  /* 0x0000000000017941 */ /* 0x000fea0003800000 */
.L_x_60:
        /* <DEDUP_REMOVED lines=10> */
.L_x_63:
[----:B------:R-:W-:Y:S05]  /*a130*/  BSYNC B1 ;  /* 0x0000000000017941 */ /* 0x000fea0003800000 */
.L_x_62:
        /* <DEDUP_REMOVED lines=10> */
.L_x_65:
[----:B------:R-:W-:Y:S05]  /*a1e0*/  BSYNC B1 ;  /* 0x0000000000017941 */ /* 0x000fea0003800000 */
.L_x_64:
        /* <DEDUP_REMOVED lines=10> */
.L_x_67:
[----:B------:R-:W-:Y:S05]  /*a290*/  BSYNC B1 ;  /* 0x0000000000017941 */ /* 0x000fea0003800000 */
.L_x_66:
        /* <DEDUP_REMOVED lines=10> */
.L_x_69:
[----:B------:R-:W-:Y:S05]  /*a340*/  BSYNC B1 ;  /* 0x0000000000017941 */ /* 0x000fea0003800000 */
.L_x_68:
        /* <DEDUP_REMOVED lines=10> */
.L_x_71:
[----:B------:R-:W-:Y:S05]  /*a3f0*/  BSYNC B1 ;  /* 0x0000000000017941 */ /* 0x000fea0003800000 */
.L_x_70:
        /* <DEDUP_REMOVED lines=10> */
.L_x_73:
[----:B------:R-:W-:Y:S05]  /*a4a0*/  BSYNC B1 ;  /* 0x0000000000017941 */ /* 0x000fea0003800000 */
.L_x_72:
        /* <DEDUP_REMOVED lines=10> */
.L_x_75:
[----:B------:R-:W-:Y:S05]  /*a550*/  BSYNC B1 ;  /* 0x0000000000017941 */ /* 0x000fea0003800000 */
.L_x_74:
        /* <DEDUP_REMOVED lines=10> */
.L_x_77:
[----:B------:R-:W-:Y:S05]  /*a600*/  BSYNC B1 ;  /* 0x0000000000017941 */ /* 0x000fea0003800000 */
.L_x_76:
        /* <DEDUP_REMOVED lines=10> */
.L_x_79:
[----:B------:R-:W-:Y:S05]  /*a6b0*/  BSYNC B1 ;  /* 0x0000000000017941 */ /* 0x000fea0003800000 */
.L_x_78:
        /* <DEDUP_REMOVED lines=10> */
.L_x_81:
[----:B------:R-:W-:Y:S05]  /*a760*/  BSYNC B1 ;  /* 0x0000000000017941 */ /* 0x000fea0003800000 */
.L_x_80:
        /* <DEDUP_REMOVED lines=10> */
.L_x_83:
[----:B------:R-:W-:Y:S05]  /*a810*/  BSYNC B1 ;  /* 0x0000000000017941 */ /* 0x000fea0003800000 */
.L_x_82:
        /* <DEDUP_REMOVED lines=10> */
.L_x_85:
[----:B------:R-:W-:Y:S05]  /*a8c0*/  BSYNC B1 ;  /* 0x0000000000017941 */ /* 0x000fea0003800000 */
.L_x_84:
        /* <DEDUP_REMOVED lines=10> */
.L_x_87:
[----:B------:R-:W-:Y:S05]  /*a970*/  BSYNC B1 ;  /* 0x0000000000017941 */ /* 0x000fea0003800000 */
.L_x_86:
        /* <DEDUP_REMOVED lines=10> */
.L_x_89:
[----:B------:R-:W-:Y:S05]  /*aa20*/  BSYNC B1 ;  /* 0x0000000000017941 */ /* 0x000fea0003800000 */
.L_x_88:
        /* <DEDUP_REMOVED lines=10> */
.L_x_91:
[----:B------:R-:W-:Y:S05]  /*aad0*/  BSYNC B1 ;  /* 0x0000000000017941 */ /* 0x000fea0003800000 */
.L_x_90:
        /* <DEDUP_REMOVED lines=10> */
.L_x_93:
[----:B------:R-:W-:Y:S05]  /*ab80*/  BSYNC B1 ;  /* 0x0000000000017941 */ /* 0x000fea0003800000 */
.L_x_92:
        /* <DEDUP_REMOVED lines=10> */
.L_x_95:
[----:B------:R-:W-:Y:S05]  /*ac30*/  BSYNC B1 ;  /* 0x0000000000017941 */ /* 0x000fea0003800000 */
.L_x_94:
        /* <DEDUP_REMOVED lines=10> */
.L_x_97:
[----:B------:R-:W-:Y:S05]  /*ace0*/  BSYNC B1 ;  /* 0x0000000000017941 */ /* 0x000fea0003800000 */
.L_x_96:
        /* <DEDUP_REMOVED lines=10> */
.L_x_99:
[----:B------:R-:W-:Y:S05]  /*ad90*/  BSYNC B1 ;  /* 0x0000000000017941 */ /* 0x000fea0003800000 */
.L_x_98:
        /* <DEDUP_REMOVED lines=10> */
.L_x_101:
[----:B------:R-:W-:Y:S05]  /*ae40*/  BSYNC B1 ;  /* 0x0000000000017941 */ /* 0x000fea0003800000 */
.L_x_100:
        /* <DEDUP_REMOVED lines=10> */
.L_x_103:
[----:B------:R-:W-:Y:S05]  /*aef0*/  BSYNC B1 ;  /* 0x0000000000017941 */ /* 0x000fea0003800000 */
.L_x_102:
        /* <DEDUP_REMOVED lines=10> */
.L_x_105:
[----:B------:R-:W-:Y:S05]  /*afa0*/  BSYNC B1 ;  /* 0x0000000000017941 */ /* 0x000fea0003800000 */
.L_x_104:
        /* <DEDUP_REMOVED lines=10> */
.L_x_107:
[----:B------:R-:W-:Y:S05]  /*b050*/  BSYNC B1 ;  /* 0x0000000000017941 */ /* 0x000fea0003800000 */
.L_x_106:
        /* <DEDUP_REMOVED lines=10> */
.L_x_109:
[----:B------:R-:W-:Y:S05]  /*b100*/  BSYNC B1 ;  /* 0x0000000000017941 */ /* 0x000fea0003800000 */
.L_x_108:
        /* <DEDUP_REMOVED lines=10> */
.L_x_111:
[----:B------:R-:W-:Y:S05]  /*b1b0*/  BSYNC B1 ;  /* 0x0000000000017941 */ /* 0x000fea0003800000 */
.L_x_110:
        /* <DEDUP_REMOVED lines=10> */
.L_x_113:
[----:B------:R-:W-:Y:S05]  /*b260*/  BSYNC B1 ;  /* 0x0000000000017941 */ /* 0x000fea0003800000 */
.L_x_112:
        /* <DEDUP_REMOVED lines=10> */
.L_x_115:
[----:B------:R-:W-:Y:S05]  /*b310*/  BSYNC B1 ;  /* 0x0000000000017941 */ /* 0x000fea0003800000 */
.L_x_114:
        /* <DEDUP_REMOVED lines=10> */
.L_x_117:
[----:B------:R-:W-:Y:S05]  /*b3c0*/  BSYNC B1 ;  /* 0x0000000000017941 */ /* 0x000fea0003800000 */
.L_x_116:
        /* <DEDUP_REMOVED lines=10> */
.L_x_119:
[----:B------:R-:W-:Y:S05]  /*b470*/  BSYNC B1 ;  /* 0x0000000000017941 */ /* 0x000fea0003800000 */
.L_x_118:
        /* <DEDUP_REMOVED lines=10> */
.L_x_121:
[----:B------:R-:W-:Y:S05]  /*b520*/  BSYNC B1 ;  /* 0x0000000000017941 */ /* 0x000fea0003800000 */
.L_x_120:
        /* <DEDUP_REMOVED lines=10> */
.L_x_123:
[----:B------:R-:W-:Y:S05]  /*b5d0*/  BSYNC B1 ;  /* 0x0000000000017941 */ /* 0x000fea0003800000 */
.L_x_122:
        /* <DEDUP_REMOVED lines=10> */
.L_x_125:
[----:B------:R-:W-:Y:S05]  /*b680*/  BSYNC B1 ;  /* 0x0000000000017941 */ /* 0x000fea0003800000 */
.L_x_124:
        /* <DEDUP_REMOVED lines=10> */
.L_x_127:
[----:B------:R-:W-:Y:S05]  /*b730*/  BSYNC B1 ;  /* 0x0000000000017941 */ /* 0x000fea0003800000 */
.L_x_126:
        /* <DEDUP_REMOVED lines=10> */
.L_x_129:
[----:B------:R-:W-:Y:S05]  /*b7e0*/  BSYNC B1 ;  /* 0x0000000000017941 */ /* 0x000fea0003800000 */
.L_x_128:
[----:B--2---:R-:W2:Y:S01]  /*b7f0*/  LDL.LU R23, [R1+0xc0] ;  /* 0x0000c00001177983 */ /* 0x004ea20000300800 */
[----:B-----5:R-:W-:Y:S01]  /*b800*/  LOP3.LUT R158, R153, 0xffffe000, RZ, 0xc0, !PT ;  /* 0xffffe000999e7812 */ /* 0x020fe200078ec0ff */
[----:B------:R-:W-:Y:S01]  /*b810*/  BSSY B1, `(.L_x_130) ;  /* 0x0000009000017945 */ /* 0x000fe20003800000 */
[----:B------:R-:W-:-:S03]  /*b820*/  ISETP.GT.AND P3, PT, R0, 0x61, P1 ;  /* 0x000000610000780c */ /* 0x000fc60000f64270 */
[----:B------:R-:W-:-:S04]  /*b830*/  FMUL R158, R158, R16 ;  /* 0x000000109e9e7220 */ /* 0x000fc80000400000 */
[----:B--2---:R-:W-:Y:S01]  /*b840*/  FFMA R158, R23, R2, R158 ;  /* 0x00000002179e7223 */ /* 0x004fe2000000009e */
[----:B------:R-:W-:-:S04]  /*b850*/  IMAD.MOV.U32 R23, RZ, RZ, R153 ;  /* 0x000000ffff177224 */ /* 0x000fc800078e0099 */
[----:B------:R-:W-:-:S05]  /*b860*/  F2FP.TF32.F32.PACK_B R158, R158 ;  /* 0x0000009eff9e723e */ /* 0x000fca00024050ff */
[----:B------:R2:W-:Y:S01]  /*b870*/  @P2 STG.E desc[UR36][R4.64+0x180], R158 ;  /* 0x0001809e04002986 */ /* 0x0005e2000c101924 */
[----:B------:R-:W-:Y:S05]  /*b880*/  @!P3 BRA `(.L_x_131) ;  /* 0x000000000004b947 */ /* 0x000fea0003800000 */
[----:B------:R0:W5:Y:S02]  /*b890*/  LDG.E.LTC128B R23, desc[UR36][R10.64+0x184] ;  /* 0x000184240a177981 */ /* 0x000164000c1e1920 */
.L_x_131:
[----:B------:R-:W-:Y:S05]  /*b8a0*/  BSYNC B1 ;  /* 0x0000000000017941 */ /* 0x000fea0003800000 */
.L_x_130:
[----:B--2---:R-:W2:Y:S01]  /*b8b0*/  LDL.LU R158, [R1+0xc4] ;  /* 0x0000c400019e7983 */ /* 0x004ea20000300800 */
[----:B-----5:R-:W-:Y:S01]  /*b8c0*/  LOP3.LUT R153, R23, 0xffffe000, RZ, 0xc0, !PT ;  /* 0xffffe00017997812 */ /* 0x020fe200078ec0ff */
        /* <DEDUP_REMOVED lines=8> */
.L_x_133:
[----:B------:R-:W-:Y:S05]  /*b950*/  BSYNC B1 ;  /* 0x0000000000017941 */ /* 0x000fea0003800000 */
.L_x_132:
        /* <DEDUP_REMOVED lines=10> */
.L_x_135:
[----:B------:R-:W-:Y:S05]  /*ba00*/  BSYNC B1 ;  /* 0x0000000000017941 */ /* 0x000fea0003800000 */
.L_x_134:
        /* <DEDUP_REMOVED lines=10> */
.L_x_137:
[----:B------:R-:W-:Y:S05]  /*bab0*/  BSYNC B1 ;  /* 0x0000000000017941 */ /* 0x000fea0003800000 */
.L_x_136:
        /* <DEDUP_REMOVED lines=10> */
.L_x_139:
[----:B------:R-:W-:Y:S05]  /*bb60*/  BSYNC B1 ;  /* 0x0000000000017941 */ /* 0x000fea0003800000 */
.L_x_138:
        /* <DEDUP_REMOVED lines=10> */
.L_x_141:
[----:B------:R-:W-:Y:S05]  /*bc10*/  BSYNC B1 ;  /* 0x0000000000017941 */ /* 0x000fea0003800000 */
.L_x_140:
        /* <DEDUP_REMOVED lines=10> */
.L_x_143:
[----:B------:R-:W-:Y:S05]  /*bcc0*/  BSYNC B1 ;  /* 0x0000000000017941 */ /* 0x000fea0003800000 */
.L_x_142:
        /* <DEDUP_REMOVED lines=10> */
.L_x_145:
[----:B------:R-:W-:Y:S05]  /*bd70*/  BSYNC B1 ;  /* 0x0000000000017941 */ /* 0x000fea0003800000 */
.L_x_144:
        /* <DEDUP_REMOVED lines=10> */
.L_x_147:
[----:B------:R-:W-:Y:S05]  /*be20*/  BSYNC B1 ;  /* 0x0000000000017941 */ /* 0x000fea0003800000 */
.L_x_146:
        /* <DEDUP_REMOVED lines=10> */
.L_x_149:
[----:B------:R-:W-:Y:S05]  /*bed0*/  BSYNC B1 ;  /* 0x0000000000017941 */ /* 0x000fea0003800000 */
.L_x_148:
        /* <DEDUP_REMOVED lines=10> */
.L_x_151:
[----:B------:R-:W-:Y:S05]  /*bf80*/  BSYNC B1 ;  /* 0x0000000000017941 */ /* 0x000fea0003800000 */
.L_x_150:
        /* <DEDUP_REMOVED lines=10> */
.L_x_153:
[----:B------:R-:W-:Y:S05]  /*c030*/  BSYNC B1 ;  /* 0x0000000000017941 */ /* 0x000fea0003800000 */
.L_x_152:
        /* <DEDUP_REMOVED lines=10> */
.L_x_155:
[----:B------:R-:W-:Y:S05]  /*c0e0*/  BSYNC B1 ;  /* 0x0000000000017941 */ /* 0x000fea0003800000 */
.L_x_154:
        /* <DEDUP_REMOVED lines=10> */
.L_x_157:
[----:B------:R-:W-:Y:S05]  /*c190*/  BSYNC B1 ;  /* 0x0000000000017941 */ /* 0x000fea0003800000 */
.L_x_156:
        /* <DEDUP_REMOVED lines=10> */
.L_x_159:
[----:B------:R-:W-:Y:S05]  /*c240*/  BSYNC B1 ;  /* 0x0000000000017941 */ /* 0x000fea0003800000 */
.L_x_158:
        /* <DEDUP_REMOVED lines=10> */
.L_x_161:
[----:B------:R-:W-:Y:S05]  /*c2f0*/  BSYNC B1 ;  /* 0x0000000000017941 */ /* 0x000fea0003800000 */
.L_x_160:
        /* <DEDUP_REMOVED lines=10> */
.L_x_163:
[----:B------:R-:W-:Y:S05]  /*c3a0*/  BSYNC B1 ;  /* 0x0000000000017941 */ /* 0x000fea0003800000 */
.L_x_162:
        /* <DEDUP_REMOVED lines=10> */
.L_x_165:
[----:B------:R-:W-:Y:S05]  /*c450*/  BSYNC B1 ;  /* 0x0000000000017941 */ /* 0x000fea0003800000 */
.L_x_164:
        /* <DEDUP_REMOVED lines=10> */
.L_x_167:
[----:B------:R-:W-:Y:S05]  /*c500*/  BSYNC B1 ;  /* 0x0000000000017941 */ /* 0x000fea0003800000 */
.L_x_166:
        /* <DEDUP_REMOVED lines=10> */
.L_x_169:
[----:B------:R-:W-:Y:S05]  /*c5b0*/  BSYNC B1 ;  /* 0x0000000000017941 */ /* 0x000fea0003800000 */
.L_x_168:
        /* <DEDUP_REMOVED lines=10> */
.L_x_171:
[----:B------:R-:W-:Y:S05]  /*c660*/  BSYNC B1 ;  /* 0x0000000000017941 */ /* 0x000fea0003800000 */
.L_x_170:
        /* <DEDUP_REMOVED lines=10> */
.L_x_173:
[----:B------:R-:W-:Y:S05]  /*c710*/  BSYNC B1 ;  /* 0x0000000000017941 */ /* 0x000fea0003800000 */
.L_x_172:
        /* <DEDUP_REMOVED lines=10> */
.L_x_175:
[----:B------:R-:W-:Y:S05]  /*c7c0*/  BSYNC B1 ;  /* 0x0000000000017941 */ /* 0x000fea0003800000 */
.L_x_174:
        /* <DEDUP_REMOVED lines=10> */
.L_x_177:
[----:B------:R-:W-:Y:S05]  /*c870*/  BSYNC B1 ;  /* 0x0000000000017941 */ /* 0x000fea0003800000 */
.L_x_176:
        /* <DEDUP_REMOVED lines=10> */
.L_x_179:
[----:B------:R-:W-:Y:S05]  /*c920*/  BSYNC B1 ;  /* 0x0000000000017941 */ /* 0x000fea0003800000 */
.L_x_178:
        /* <DEDUP_REMOVED lines=10> */
.L_x_181:
[----:B------:R-:W-:Y:S05]  /*c9d0*/  BSYNC B1 ;  /* 0x0000000000017941 */ /* 0x000fea0003800000 */
.L_x_180:
        /* <DEDUP_REMOVED lines=10> */
.L_x_183:
[----:B------:R-:W-:Y:S05]  /*ca80*/  BSYNC B1 ;  /* 0x0000000000017941 */ /* 0x000fea0003800000 */
.L_x_182:
        /* <DEDUP_REMOVED lines=10> */
.L_x_185:
[----:B------:R-:W-:Y:S05]  /*cb30*/  BSYNC B1 ;  /* 0x0000000000017941 */ /* 0x000fea0003800000 */
.L_x_184:
        /* <DEDUP_REMOVED lines=10> */
.L_x_187:
[----:B------:R-:W-:Y:S05]  /*cbe0*/  BSYNC B1 ;  /* 0x0000000000017941 */ /* 0x000fea0003800000 */
.L_x_186:
        /* <DEDUP_REMOVED lines=10> */
.L_x_189:
[----:B------:R-:W-:Y:S05]  /*cc90*/  BSYNC B1 ;  /* 0x0000000000017941 */ /* 0x000fea0003800000 */
.L_x_188:
        /* <DEDUP_REMOVED lines=10> */
.L_x_191:
[----:B------:R-:W-:Y:S05]  /*cd40*/  BSYNC B1 ;  /* 0x0000000000017941 */ /* 0x000fea0003800000 */
.L_x_190:
        /* <DEDUP_REMOVED lines=10> */
.L_x_193:
[----:B------:R-:W-:Y:S05]  /*cdf0*/  BSYNC B1 ;  /* 0x0000000000017941 */ /* 0x000fea0003800000 */
.L_x_192:
        /* <DEDUP_REMOVED lines=10> */
.L_x_195:
[----:B------:R-:W-:Y:S05]  /*cea0*/  BSYNC B1 ;  /* 0x0000000000017941 */ /* 0x000fea0003800000 */
.L_x_194:
        /* <DEDUP_REMOVED lines=10> */
.L_x_197:
[----:B------:R-:W-:Y:S05]  /*cf50*/  BSYNC B1 ;  /* 0x0000000000017941 */ /* 0x000fea0003800000 */
.L_x_196:
        /* <DEDUP_REMOVED lines=10> */
.L_x_199:
[----:B------:R-:W-:Y:S05]  /*d000*/  BSYNC B1 ;  /* 0x0000000000017941 */ /* 0x000fea0003800000 */
.L_x_198:
        /* <DEDUP_REMOVED lines=10> */
.L_x_201:
[----:B------:R-:W-:Y:S05]  /*d0b0*/  BSYNC B1 ;  /* 0x0000000000017941 */ /* 0x000fea0003800000 */
.L_x_200:
        /* <DEDUP_REMOVED lines=10> */
.L_x_203:
[----:B------:R-:W-:Y:S05]  /*d160*/  BSYNC B1 ;  /* 0x0000000000017941 */ /* 0x000fea0003800000 */
.L_x_202:
        /* <DEDUP_REMOVED lines=10> */
.L_x_205:
[----:B------:R-:W-:Y:S05]  /*d210*/  BSYNC B1 ;  /* 0x0000000000017941 */ /* 0x000fea0003800000 */
.L_x_204:
        /* <DEDUP_REMOVED lines=10> */
.L_x_207:
[----:B------:R-:W-:Y:S05]  /*d2c0*/  BSYNC B1 ;  /* 0x0000000000017941 */ /* 0x000fea0003800000 */
.L_x_206:
        /* <DEDUP_REMOVED lines=10> */
.L_x_209:
[----:B------:R-:W-:Y:S05]  /*d370*/  BSYNC B1 ;  /* 0x0000000000017941 */ /* 0x000fea0003800000 */
.L_x_208:
        /* <DEDUP_REMOVED lines=10> */
.L_x_211:
[----:B------:R-:W-:Y:S05]  /*d420*/  BSYNC B1 ;  /* 0x0000000000017941 */ /* 0x000fea0003800000 */
.L_x_210:
        /* <DEDUP_REMOVED lines=10> */
.L_x_213:
[----:B------:R-:W-:Y:S05]  /*d4d0*/  BSYNC B1 ;  /* 0x0000000000017941 */ /* 0x000fea0003800000 */
.L_x_212:
        /* <DEDUP_REMOVED lines=10> */
.L_x_215:
[----:B------:R-:W-:Y:S05]  /*d580*/  BSYNC B1 ;  /* 0x0000000000017941 */ /* 0x000fea0003800000 */
.L_x_214:
        /* <DEDUP_REMOVED lines=10> */
.L_x_217:
[----:B------:R-:W-:Y:S05]  /*d630*/  BSYNC B1 ;  /* 0x0000000000017941 */ /* 0x000fea0003800000 */
.L_x_216:
        /* <DEDUP_REMOVED lines=10> */
.L_x_219:
[----:B------:R-:W-:Y:S05]  /*d6e0*/  BSYNC B1 ;  /* 0x0000000000017941 */ /* 0x000fea0003800000 */
.L_x_218:
        /* <DEDUP_REMOVED lines=10> */
.L_x_221:
[----:B------:R-:W-:Y:S05]  /*d790*/  BSYNC B1 ;  /* 0x0000000000017941 */ /* 0x000fea0003800000 */
.L_x_220:
        /* <DEDUP_REMOVED lines=10> */
.L_x_223:
[----:B------:R-:W-:Y:S05]  /*d840*/  BSYNC B1 ;  /* 0x0000000000017941 */ /* 0x000fea0003800000 */
.L_x_222:
        /* <DEDUP_REMOVED lines=10> */
.L_x_225:
[----:B------:R-:W-:Y:S05]  /*d8f0*/  BSYNC B1 ;  /* 0x0000000000017941 */ /* 0x000fea0003800000 */
.L_x_224:
        /* <DEDUP_REMOVED lines=10> */
.L_x_227:
[----:B------:R-:W-:Y:S05]  /*d9a0*/  BSYNC B1 ;  /* 0x0000000000017941 */ /* 0x000fea0003800000 */
.L_x_226:
        /* <DEDUP_REMOVED lines=10> */
.L_x_229:
[----:B------:R-:W-:Y:S05]  /*da50*/  BSYNC B1 ;  /* 0x0000000000017941 */ /* 0x000fea0003800000 */
.L_x_228:
        /* <DEDUP_REMOVED lines=10> */
.L_x_231:
[----:B------:R-:W-:Y:S05]  /*db00*/  BSYNC B1 ;  /* 0x0000000000017941 */ /* 0x000fea0003800000 */
.L_x_230:
        /* <DEDUP_REMOVED lines=10> */
.L_x_233:
[----:B------:R-:W-:Y:S05]  /*dbb0*/  BSYNC B1 ;  /* 0x0000000000017941 */ /* 0x000fea0003800000 */
.L_x_232:
        /* <DEDUP_REMOVED lines=10> */
.L_x_235:
[----:B------:R-:W-:Y:S05]  /*dc60*/  BSYNC B1 ;  /* 0x0000000000017941 */ /* 0x000fea0003800000 */
.L_x_234:
        /* <DEDUP_REMOVED lines=10> */
.L_x_237:
[----:B------:R-:W-:Y:S05]  /*dd10*/  BSYNC B1 ;  /* 0x0000000000017941 */ /* 0x000fea0003800000 */
.L_x_236:
        /* <DEDUP_REMOVED lines=10> */
.L_x_239:
[----:B------:R-:W-:Y:S05]  /*ddc0*/  BSYNC B1 ;  /* 0x0000000000017941 */ /* 0x000fea0003800000 */
.L_x_238:
        /* <DEDUP_REMOVED lines=10> */
.L_x_241:
[----:B------:R-:W-:Y:S05]  /*de70*/  BSYNC B1 ;  /* 0x0000000000017941 */ /* 0x000fea0003800000 */
.L_x_240:
        /* <DEDUP_REMOVED lines=10> */
.L_x_243:
[----:B------:R-:W-:Y:S05]  /*df20*/  BSYNC B1 ;  /* 0x0000000000017941 */ /* 0x000fea0003800000 */
.L_x_242:
        /* <DEDUP_REMOVED lines=10> */
.L_x_245:
[----:B------:R-:W-:Y:S05]  /*dfd0*/  BSYNC B1 ;  /* 0x0000000000017941 */ /* 0x000fea0003800000 */
.L_x_244:
        /* <DEDUP_REMOVED lines=10> */
.L_x_247:
[----:B------:R-:W-:Y:S05]  /*e080*/  BSYNC B1 ;  /* 0x0000000000017941 */ /* 0x000fea0003800000 */
.L_x_246:
        /* <DEDUP_REMOVED lines=10> */
.L_x_249:
[----:B------:R-:W-:Y:S05]  /*e130*/  BSYNC B1 ;  /* 0x0000000000017941 */ /* 0x000fea0003800000 */
.L_x_248:
        /* <DEDUP_REMOVED lines=10> */
.L_x_251:
[----:B------:R-:W-:Y:S05]  /*e1e0*/  BSYNC B1 ;  /* 0x0000000000017941 */ /* 0x000fea0003800000 */
.L_x_250:
        /* <DEDUP_REMOVED lines=10> */
.L_x_253:
[----:B------:R-:W-:Y:S05]  /*e290*/  BSYNC B1 ;  /* 0x0000000000017941 */ /* 0x000fea0003800000 */
.L_x_252:
        /* <DEDUP_REMOVED lines=10> */
.L_x_255:
[----:B------:R-:W-:Y:S05]  /*e340*/  BSYNC B1 ;  /* 0x0000000000017941 */ /* 0x000fea0003800000 */
.L_x_254:
        /* <DEDUP_REMOVED lines=10> */
.L_x_257:
[----:B------:R-:W-:Y:S05]  /*e3f0*/  BSYNC B1 ;  /* 0x0000000000017941 */ /* 0x000fea0003800000 */
.L_x_256:
        /* <DEDUP_REMOVED lines=10> */
.L_x_259:
[----:B------:R-:W-:Y:S05]  /*e4a0*/  BSYNC B1 ;  /* 0x0000000000017941 */ /* 0x000fea0003800000 */
.L_x_258:
        /* <DEDUP_REMOVED lines=10> */
.L_x_261:
[----:B------:R-:W-:Y:S05]  /*e550*/  BSYNC B1 ;  /* 0x0000000000017941 */ /* 0x000fea0003800000 */
.L_x_260:
        /* <DEDUP_REMOVED lines=10> */
.L_x_263:
[----:B------:R-:W-:Y:S05]  /*e600*/  BSYNC B1 ;  /* 0x0000000000017941 */ /* 0x000fea0003800000 */
.L_x_262:
        /* <DEDUP_REMOVED lines=10> */
.L_x_265:
[----:B------:R-:W-:Y:S05]  /*e6b0*/  BSYNC B1 ;  /* 0x0000000000017941 */ /* 0x000fea0003800000 */
.L_x_264:
        /* <DEDUP_REMOVED lines=10> */
.L_x_267:
[----:B------:R-:W-:Y:S05]  /*e760*/  BSYNC B1 ;  /* 0x0000000000017941 */ /* 0x000fea0003800000 */
.L_x_266:
        /* <DEDUP_REMOVED lines=10> */
.L_x_269:
[----:B------:R-:W-:Y:S05]  /*e810*/  BSYNC B1 ;  /* 0x0000000000017941 */ /* 0x000fea0003800000 */
.L_x_268:
        /* <DEDUP_REMOVED lines=10> */
.L_x_271:
[----:B------:R-:W-:Y:S05]  /*e8c0*/  BSYNC B1 ;  /* 0x0000000000017941 */ /* 0x000fea0003800000 */
.L_x_270:
        /* <DEDUP_REMOVED lines=10> */
.L_x_273:
[----:B------:R-:W-:Y:S05]  /*e970*/  BSYNC B1 ;  /* 0x0000000000017941 */ /* 0x000fea0003800000 */
.L_x_272:
        /* <DEDUP_REMOVED lines=10> */
.L_x_275:
[----:B------:R-:W-:Y:S05]  /*ea20*/  BSYNC B1 ;  /* 0x0000000000017941 */ /* 0x000fea0003800000 */
.L_x_274:
        /* <DEDUP_REMOVED lines=10> */
.L_x_277:
[----:B------:R-:W-:Y:S05]  /*ead0*/  BSYNC B1 ;  /* 0x0000000000017941 */ /* 0x000fea0003800000 */
.L_x_276:
        /* <DEDUP_REMOVED lines=10> */
.L_x_279:
[----:B------:R-:W-:Y:S05]  /*eb80*/  BSYNC B1 ;  /* 0x0000000000017941 */ /* 0x000fea0003800000 */
.L_x_278:
        /* <DEDUP_REMOVED lines=10> */
.L_x_281:
[----:B------:R-:W-:Y:S05]  /*ec30*/  BSYNC B1 ;  /* 0x0000000000017941 */ /* 0x000fea0003800000 */
.L_x_280:
        /* <DEDUP_REMOVED lines=10> */
.L_x_283:
[----:B------:R-:W-:Y:S05]  /*ece0*/  BSYNC B1 ;  /* 0x0000000000017941 */ /* 0x000fea0003800000 */
.L_x_282:
[----:B01-34-:R-:W3:Y:S01]  /*ecf0*/  LDL.LU R10, [R1+0x1f4] ;  /* 0x0001f400010a7983 */ /* 0x01bee20000300800 */
        /* <DEDUP_REMOVED lines=9> */
.L_x_285:
[----:B------:R-:W-:Y:S05]  /*ed90*/  BSYNC B1 ;  /* 0x0000000000017941 */ /* 0x000fea0003800000 */
.L_x_284:
[----:B------:R-:W3:Y:S01]  /*eda0*/  LDL.LU R10, [R1+0x1f8] ;  /* 0x0001f800010a7983 */ /* 0x000ee20000300800 */
[----:B0----5:R-:W-:Y:S01]  /*edb0*/  LOP3.LUT R11, R23, 0xffffe000, RZ, 0xc0, !PT ;  /* 0xffffe000170b7812 */ /* 0x021fe200078ec0ff */
[----:B------:R-:W-:Y:S01]  /*edc0*/  BSSY B1, `(.L_x_286) ;  /* 0x000000b000017945 */ /* 0x000fe20003800000 */
[----:B------:R-:W-:Y:S02]  /*edd0*/  ISETP.GT.AND P1, PT, R0, 0xf9, P0 ;  /* 0x000000f90000780c */ /* 0x000fe40000724270 */
[----:B------:R-:W-:Y:S01]  /*ede0*/  IADD3 R169, P2, R3, 0x80, RZ ;  /* 0x0000008003a97810 */ /* 0x000fe20007f5e0ff */
[----:B------:R-:W-:-:S04]  /*edf0*/  FMUL R11, R11, R16 ;  /* 0x000000100b0b7220 */ /* 0x000fc80000400000 */
[----:B------:R-:W-:Y:S02]  /*ee00*/  IMAD.X R3, RZ, RZ, UR7, P2 ;  /* 0x00000007ff037e24 */ /* 0x000fe400090e06ff */
[----:B---3--:R-:W-:Y:S02]  /*ee10*/  FFMA R11, R10, R2, R11 ;  /* 0x000000020a0b7223 */ /* 0x008fe4000000000b */
[----:B------:R-:W-:-:S03]  /*ee20*/  IMAD R10, R3, R14, RZ ;  /* 0x0000000e030a7224 */ /* 0x000fc600078e02ff */
[----:B------:R-:W-:-:S05]  /*ee30*/  F2FP.TF32.F32.PACK_B R11, R11 ;  /* 0x0000000bff0b723e */ /* 0x000fca00024050ff */
[----:B------:R0:W-:Y:S01]  /*ee40*/  @P3 STG.E desc[UR36][R6.64+0x3e0], R11 ;  /* 0x0003e00b06003986 */ /* 0x0001e2000c101924 */
[----:B------:R-:W-:Y:S05]  /*ee50*/  @!P1 BRA `(.L_x_287) ;  /* 0x0000000000049947 */ /* 0x000fea0003800000 */
[----:B------:R3:W5:Y:S02]  /*ee60*/  LDG.E.LTC128B R23, desc[UR36][R8.64+0x3e4] ;  /* 0x0003e42408177981 */ /* 0x000764000c1e1920 */
.L_x_287:
[----:B------:R-:W-:Y:S05]  /*ee70*/  BSYNC B1 ;  /* 0x0000000000017941 */ /* 0x000fea0003800000 */
.L_x_286:
[----:B0-----:R-:W4:Y:S01]  /*ee80*/  LDL.LU R11, [R1+0x1fc] ;  /* 0x0001fc00010b7983 */ /* 0x001f220000300800 */
[----:B-----5:R-:W-:Y:S01]  /*ee90*/  LOP3.LUT R3, R23, 0xffffe000, RZ, 0xc0, !PT ;  /* 0xffffe00017037812 */ /* 0x020fe200078ec0ff */
[C---:B------:R-:W-:Y:S01]  /*eea0*/  IMAD R167, R169.reuse, R15, R10 ;  /* 0x0000000fa9a77224 */ /* 0x040fe200078e020a */
[----:B------:R-:W-:Y:S01]  /*eeb0*/  ISETP.GT.AND P0, PT, R164, 0x80, PT ;  /* 0x00000080a400780c */ /* 0x000fe20003f04270 */
[----:B-1-3--:R-:W-:-:S04]  /*eec0*/  IMAD.WIDE.U32 R8, R169, R14, R20 ;  /* 0x0000000ea9087225 */ /* 0x00afc800078e0014 */
[----:B------:R-:W-:Y:S01]  /*eed0*/  FMUL R3, R3, R16 ;  /* 0x0000001003037220 */ /* 0x000fe20000400000 */
[----:B------:R-:W-:Y:S01]  /*eee0*/  ISETP.GT.AND P3, PT, R0, RZ, P0 ;  /* 0x000000ff0000720c */ /* 0x000fe20000764270 */
[----:B------:R-:W-:Y:S01]  /*eef0*/  IMAD.IADD R9, R9, 0x1, R167 ;  /* 0x0000000109097824 */ /* 0x000fe200078e02a7 */
[----:B------:R-:W-:Y:S01]  /*ef00*/  LEA R10, P2, R8, R12, 0x2 ;  /* 0x0000000c080a7211 */ /* 0x000fe200078410ff */
[----:B----4-:R-:W-:-:S03]  /*ef10*/  FFMA R15, R11, R2, R3 ;  /* 0x000000020b0f7223 */ /* 0x010fc60000000003 */
[----:B------:R-:W-:Y:S02]  /*ef20*/  LEA.HI.X R11, R8, R13, R9, 0x2, P2 ;  /* 0x0000000d080b7211 */ /* 0x000fe400010f1409 */
[----:B------:R-:W-:-:S05]  /*ef30*/  F2FP.TF32.F32.PACK_B R15, R15 ;  /* 0x0000000fff0f723e */ /* 0x000fca00024050ff */
[----:B------:R0:W-:Y:S04]  /*ef40*/  @P1 STG.E desc[UR36][R6.64+0x3e4], R15 ;  /* 0x0003e40f06001986 */ /* 0x0001e8000c101924 */
[----:B------:R-:W3:Y:S01]  /*ef50*/  @P3 LDG.E.LTC128B R23, desc[UR36][R10.64] ;  /* 0x000000240a173981 */ /* 0x000ee2000c1e1920 */
[----:B------:R-:W-:Y:S01]  /*ef60*/  IMAD.WIDE.U32 R8, R169, R14, R18 ;  /* 0x0000000ea9087225 */ /* 0x000fe200078e0012 */
[----:B------:R-:W-:Y:S01]  /*ef70*/  ISETP.GT.AND P2, PT, R0, 0x1, P0 ;  /* 0x000000010000780c */ /* 0x000fe20000744270 */
[----:B------:R-:W-:Y:S02]  /*ef80*/  BSSY B1, `(.L_x_288) ;  /* 0x0000014000017945 */ /* 0x000fe40003800000 */
[----:B--2---:R-:W-:Y:S02]  /*ef90*/  IMAD.U32 R153, RZ, RZ, UR8 ;  /* 0x00000008ff997e24 */ /* 0x004fe4000f8e00ff */
[----:B------:R-:W-:-:S02]  /*efa0*/  IMAD.IADD R9, R167, 0x1, R9 ;  /* 0x00000001a7097824 */ /* 0x000fc400078e0209 */
[----:B------:R-:W-:Y:S02]  /*efb0*/  IMAD.U32 R165, RZ, RZ, UR8 ;  /* 0x00000008ffa57e24 */ /* 0x000fe4000f8e00ff */
[----:B------:R-:W-:Y:S02]  /*efc0*/  IMAD.U32 R158, RZ, RZ, UR9 ;  /* 0x00000009ff9e7e24 */ /* 0x000fe4000f8e00ff */
[----:B------:R-:W-:Y:S02]  /*efd0*/  IMAD.SHL.U32 R153, R153, 0x200, RZ ;  /* 0x0000020099997824 */ /* 0x000fe400078e00ff */
[----:B------:R-:W-:Y:S01]  /*efe0*/  IMAD.WIDE.U32 R162, R22, UR43, R8 ;  /* 0x0000002b16a27c25 */ /* 0x000fe2000f8e0008 */
[----:B------:R-:W-:Y:S02]  /*eff0*/  SHF.L.U64.HI R165, R165, 0x9, R158 ;  /* 0x00000009a5a57819 */ /* 0x000fe4000001029e */
[----:B------:R-:W-:Y:S02]  /*f000*/  IADD3 R8, P1, R153, R4, RZ ;  /* 0x0000000499087210 */ /* 0x000fe40007f3e0ff */
[----:B0-----:R-:W-:-:S02]  /*f010*/  LEA R6, P4, R162, R12, 0x2 ;  /* 0x0000000ca2067211 */ /* 0x001fc400078810ff */
[----:B------:R-:W-:Y:S02]  /*f020*/  IADD3.X R9, R165, R5, RZ, P1, !PT ;  /* 0x00000005a5097210 */ /* 0x000fe40000ffe4ff */
[----:B---3--:R-:W-:-:S05]  /*f030*/  LOP3.LUT R3, R23, 0xffffe000, RZ, 0xc0, !PT ;  /* 0xffffe00017037812 */ /* 0x008fca00078ec0ff */
[----:B------:R-:W-:-:S04]  /*f040*/  FMUL R3, R3, R16 ;  /* 0x0000001003037220 */ /* 0x000fc80000400000 */
[----:B------:R-:W-:Y:S01]  /*f050*/  FFMA R11, R24, R2, R3 ;  /* 0x00000002180b7223 */ /* 0x000fe20000000003 */
[----:B------:R-:W-:-:S04]  /*f060*/  IMAD.IADD R3, R159, 0x1, R163 ;  /* 0x000000019f037824 */ /* 0x000fc800078e02a3 */
[----:B------:R-:W-:Y:S02]  /*f070*/  F2FP.TF32.F32.PACK_B R11, R11 ;  /* 0x0000000bff0b723e */ /* 0x000fe400024050ff */
[----:B------:R-:W-:-:S03]  /*f080*/  LEA.HI.X R7, R162, R13, R3, 0x2, P4 ;  /* 0x0000000da2077211 */ /* 0x000fc600020f1403 */
[----:B------:R0:W-:Y:S01]  /*f090*/  @P3 STG.E desc[UR36][R8.64], R11 ;  /* 0x0000000b08003986 */ /* 0x0001e2000c101924 */
[----:B------:R-:W-:Y:S05]  /*f0a0*/  @!P2 BRA `(.L_x_289) ;  /* 0x000000000004a947 */ /* 0x000fea0003800000 */
[----:B------:R1:W5:Y:S02]  /*f0b0*/  LDG.E.LTC128B R23, desc[UR36][R6.64+0x4] ;  /* 0x0000042406177981 */ /* 0x000364000c1e1920 */
.L_x_289:
[----:B------:R-:W-:Y:S05]  /*f0c0*/  BSYNC B1 ;  /* 0x0000000000017941 */ /* 0x000fea0003800000 */
.L_x_288:
[----:B-----5:R-:W-:Y:S01]  /*f0d0*/  LOP3.LUT R3, R23, 0xffffe000, RZ, 0xc0, !PT ;  /* 0xffffe00017037812 */ /* 0x020fe200078ec0ff */
[----:B------:R-:W-:Y:S01]  /*f0e0*/  IMAD.WIDE.U32 R14, R169, R14, R156 ;  /* 0x0000000ea90e7225 */ /* 0x000fe200078e009c */
[----:B------:R-:W-:Y:S01]  /*f0f0*/  ISETP.GT.AND P1, PT, R164, 0x88, PT ;  /* 0x00000088a400780c */ /* 0x000fe20003f24270 */
[----:B------:R-:W-:Y:S02]  /*f100*/  BSSY B1, `(.L_x_290) ;  /* 0x0000010000017945 */ /* 0x000fe40003800000 */
[----:B------:R-:W-:Y:S01]  /*f110*/  FMUL R10, R3, R16 ;  /* 0x00000010030a7220 */ /* 0x000fe20000400000 */
[----:B------:R-:W-:Y:S01]  /*f120*/  ISETP.GT.AND P3, PT, R0, RZ, P1 ;  /* 0x000000ff0000720c */ /* 0x000fe20000f64270 */
[----:B------:R-:W-:Y:S01]  /*f130*/  IMAD.IADD R167, R167, 0x1, R15 ;  /* 0x00000001a7a77824 */ /* 0x000fe200078e020f */
[----:B------:R-:W-:Y:S01]  /*f140*/  IADD3 R154, P5, R154, R14, RZ ;  /* 0x0000000e9a9a7210 */ /* 0x000fe20007fbe0ff */
[----:B------:R-:W-:Y:S01]  /*f150*/  FFMA R25, R25, R2, R10 ;  /* 0x0000000219197223 */ /* 0x000fe2000000000a */
[----:B------:R-:W-:Y:S01]  /*f160*/  IADD3 R14, P4, R18, R14, RZ ;  /* 0x0000000e120e7210 */ /* 0x000fe20007f9e0ff */
[----:B------:R-:W-:-:S02]  /*f170*/  IMAD.MOV.U32 R3, RZ, RZ, R23 ;  /* 0x000000ffff037224 */ /* 0x000fc400078e0017 */
[----:B------:R-:W-:Y:S01]  /*f180*/  IMAD.X R20, R167, 0x1, R21, P5 ;  /* 0x00000001a7147824 */ /* 0x000fe200028e0615 */
[----:B------:R-:W-:Y:S01]  /*f190*/  F2FP.TF32.F32.PACK_B R25, R25 ;  /* 0x00000019ff19723e */ /* 0x000fe200024050ff */
[----:B------:R-:W-:Y:S01]  /*f1a0*/  IMAD.X R15, R19, 0x1, R167, P4 ;  /* 0x00000001130f7824 */ /* 0x000fe200020e06a7 */
[----:B------:R-:W-:-:S03]  /*f1b0*/  LEA R10, P5, R154, R12, 0x2 ;  /* 0x0000000c9a0a7211 */ /* 0x000fc600078a10ff */
[----:B------:R2:W-:Y:S01]  /*f1c0*/  @P2 STG.E desc[UR36][R8.64+0x4], R25 ;  /* 0x0000041908002986 */ /* 0x0005e2000c101924 */
[----:B0-----:R-:W-:Y:S01]  /*f1d0*/  LEA.HI.X R11, R154, R13, R20, 0x2, P5 ;  /* 0x0000000d9a0b7211 */ /* 0x001fe200028f1414 */
[----:B------:R-:W-:Y:S08]  /*f1e0*/  @!P3 BRA `(.L_x_291) ;  /* 0x000000000004b947 */ /* 0x000ff00003800000 */
[----:B------:R0:W5:Y:S02]  /*f1f0*/  LDG.E.LTC128B R3, desc[UR36][R10.64] ;  /* 0x000000240a037981 */ /* 0x000164000c1e1920 */
.L_x_291:
[----:B------:R-:W-:Y:S05]  /*f200*/  BSYNC B1 ;  /* 0x0000000000017941 */ /* 0x000fea0003800000 */
.L_x_290:
[----:B0----5:R-:W-:Y:S01]  /*f210*/  LOP3.LUT R11, R3, 0xffffe000, RZ, 0xc0, !PT ;  /* 0xffffe000030b7812 */ /* 0x021fe200078ec0ff */
[----:B------:R-:W-:Y:S01]  /*f220*/  IMAD.WIDE.U32 R22, R22, UR43, R14 ;  /* 0x0000002b16167c25 */ /* 0x000fe2000f8e000e */
[----:B------:R-:W-:Y:S01]  /*f230*/  IADD3 R10, P4, R8, R161, RZ ;  /* 0x000000a1080a7210 */ /* 0x000fe20007f9e0ff */
[----:B------:R-:W-:Y:S01]  /*f240*/  BSSY B1, `(.L_x_292) ;  /* 0x000000c000017945 */ /* 0x000fe20003800000 */
[----:B------:R-:W-:Y:S01]  /*f250*/  ISETP.GT.AND P2, PT, R0, 0x1, P1 ;  /* 0x000000010000780c */ /* 0x000fe20000f44270 */
[----:B------:R-:W-:Y:S01]  /*f260*/  FMUL R11, R11, R16 ;  /* 0x000000100b0b7220 */ /* 0x000fe20000400000 */
[----:B------:R-:W-:Y:S01]  /*f270*/  IMAD.IADD R159, R159, 0x1, R23 ;  /* 0x000000019f9f7824 */ /* 0x000fe200078e0217 */
[----:B------:R-:W-:Y:S02]  /*f280*/  LEA R12, P5, R22, R12, 0x2 ;  /* 0x0000000c160c7211 */ /* 0x000fe400078a10ff */
[----:B------:R-:W-:Y:S01]  /*f290*/  FFMA R15, R26, R2, R11 ;  /* 0x000000021a0f7223 */ /* 0x000fe2000000000b */
[----:B------:R-:W-:Y:S01]  /*f2a0*/  IMAD.X R11, R9, 0x1, R160, P4 ;  /* 0x00000001090b7824 */ /* 0x000fe200020e06a0 */
[----:B------:R-:W-:-:S03]  /*f2b0*/  LEA.HI.X R13, R22, R13, R159, 0x2, P5 ;  /* 0x0000000d160d7211 */ /* 0x000fc600028f149f */
[----:B------:R-:W-:-:S05]  /*f2c0*/  F2FP.TF32.F32.PACK_B R15, R15 ;  /* 0x0000000fff0f723e */ /* 0x000fca00024050ff */
[----:B------:R0:W-:Y:S01]  /*f2d0*/  @P3 STG.E desc[UR36][R10.64], R15 ;  /* 0x0000000f0a003986 */ /* 0x0001e2000c101924 */
[----:B------:R-:W-:Y:S05]  /*f2e0*/  @!P2 BRA `(.L_x_293) ;  /* 0x000000000004a947 */ /* 0x000fea0003800000 */
[----:B------:R3:W5:Y:S02]  /*f2f0*/  LDG.E.LTC128B R3, desc[UR36][R12.64+0x4] ;  /* 0x000004240c037981 */ /* 0x000764000c1e1920 */
.L_x_293:
[----:B------:R-:W-:Y:S05]  /*f300*/  BSYNC B1 ;  /* 0x0000000000017941 */ /* 0x000fea0003800000 */
.L_x_292:
[----:B0----5:R-:W-:Y:S01]  /*f310*/  LOP3.LUT R15, R3, 0xffffe000, RZ, 0xc0, !PT ;  /* 0xffffe000030f7812 */ /* 0x021fe200078ec0ff */
[----:B------:R-:W-:Y:S01]  /*f320*/  BSSY B1, `(.L_x_294) ;  /* 0x0000008000017945 */ /* 0x000fe20003800000 */
[----:B------:R-:W-:-:S03]  /*f330*/  ISETP.GT.AND P3, PT, R0, 0x8, P0 ;  /* 0x000000080000780c */ /* 0x000fc60000764270 */
[----:B------:R-:W-:-:S04]  /*f340*/  FMUL R14, R15, R16 ;  /* 0x000000100f0e7220 */ /* 0x000fc80000400000 */
[----:B------:R-:W-:-:S05]  /*f350*/  FFMA R27, R27, R2, R14 ;  /* 0x000000021b1b7223 */ /* 0x000fca000000000e */
[----:B------:R-:W-:-:S05]  /*f360*/  F2FP.TF32.F32.PACK_B R27, R27 ;  /* 0x0000001bff1b723e */ /* 0x000fca00024050ff */
[----:B------:R0:W-:Y:S01]  /*f370*/  @P2 STG.E desc[UR36][R10.64+0x4], R27 ;  /* 0x0000041b0a002986 */ /* 0x0001e2000c101924 */
[----:B------:R-:W-:Y:S05]  /*f380*/  @!P3 BRA `(.L_x_295) ;  /* 0x000000000004b947 */ /* 0x000fea0003800000 */
[----:B------:R4:W5:Y:S02]  /*f390*/  LDG.E.LTC128B R3, desc[UR36][R6.64+0x20] ;  /* 0x0000202406037981 */ /* 0x000964000c1e1920 */
.L_x_295:
[----:B------:R-:W-:Y:S05]  /*f3a0*/  BSYNC B1 ;  /* 0x0000000000017941 */ /* 0x000fea0003800000 */
.L_x_294:
        /* <DEDUP_REMOVED lines=9> */
.L_x_297:
[----:B------:R-:W-:Y:S05]  /*f440*/  BSYNC B1 ;  /* 0x0000000000017941 */ /* 0x000fea0003800000 */
.L_x_296:
        /* <DEDUP_REMOVED lines=9> */
.L_x_299:
[----:B------:R-:W-:Y:S05]  /*f4e0*/  BSYNC B1 ;  /* 0x0000000000017941 */ /* 0x000fea0003800000 */
.L_x_298:
[----:B-----5:R-:W-:Y:S01]  /*f4f0*/  LOP3.LUT R11, R3, 0xffffe000, RZ, 0xc0, !PT ;  /* 0xffffe000030b7812 */ /* 0x020fe200078ec0ff */
[----:B------:R-:W-:Y:S01]  /*f500*/  BSSY B1, `(.L_x_300) ;  /* 0x000000a000017945 */ /* 0x000fe20003800000 */
[----:B------:R-:W-:Y:S02]  /*f510*/  IADD3 R10, P3, R161, R8, RZ ;  /* 0x00000008a10a7210 */ /* 0x000fe40007f7e0ff */
[----:B------:R-:W-:Y:S01]  /*f520*/  ISETP.GT.AND P2, PT, R0, 0x9, P1 ;  /* 0x000000090000780c */ /* 0x000fe20000f44270 */
[----:B------:R-:W-:-:S04]  /*f530*/  FMUL R11, R11, R16 ;  /* 0x000000100b0b7220 */ /* 0x000fc80000400000 */
[----:B------:R-:W-:Y:S01]  /*f540*/  FFMA R15, R30, R2, R11 ;  /* 0x000000021e0f7223 */ /* 0x000fe2000000000b */
[----:B------:R-:W-:-:S04]  /*f550*/  IMAD.X R11, R160, 0x1, R9, P3 ;  /* 0x00000001a00b7824 */ /* 0x000fc800018e0609 */
[----:B------:R-:W-:-:S05]  /*f560*/  F2FP.TF32.F32.PACK_B R15, R15 ;  /* 0x0000000fff0f723e */ /* 0x000fca00024050ff */
[----:B------:R0:W-:Y:S01]  /*f570*/  @P4 STG.E desc[UR36][R10.64+0x20], R15 ;  /* 0x0000200f0a004986 */ /* 0x0001e2000c101924 */
[----:B------:R-:W-:Y:S05]  /*f580*/  @!P2 BRA `(.L_x_301) ;  /* 0x000000000004a947 */ /* 0x000fea0003800000 */
[----:B------:R0:W5:Y:S02]  /*f590*/  LDG.E.LTC128B R3, desc[UR36][R12.64+0x24] ;  /* 0x000024240c037981 */ /* 0x000164000c1e1920 */
.L_x_301:
[----:B------:R-:W-:Y:S05]  /*f5a0*/  BSYNC B1 ;  /* 0x0000000000017941 */ /* 0x000fea0003800000 */
.L_x_300:
[----:B0----5:R-:W-:Y:S01]  /*f5b0*/  LOP3.LUT R11, R3, 0xffffe000, RZ, 0xc0, !PT ;  /* 0xffffe000030b7812 */ /* 0x021fe200078ec0ff */
[----:B------:R-:W-:Y:S01]  /*f5c0*/  BSSY B1, `(.L_x_302) ;  /* 0x000000a000017945 */ /* 0x000fe20003800000 */
[----:B------:R-:W-:Y:S02]  /*f5d0*/  IADD3 R4, P4, P5, R161, R4, R153 ;  /* 0x00000004a1047210 */ /* 0x000fe40007d9e099 */
[----:B------:R-:W-:Y:S01]  /*f5e0*/  ISETP.GT.AND P3, PT, R0, 0x10, P0 ;  /* 0x000000100000780c */ /* 0x000fe20000764270 */
[----:B------:R-:W-:Y:S01]  /*f5f0*/  FMUL R10, R11, R16 ;  /* 0x000000100b0a7220 */ /* 0x000fe20000400000 */
[----:B------:R-:W-:-:S03]  /*f600*/  IADD3.X R5, R160, R5, R165, P4, P5 ;  /* 0x00000005a0057210 */ /* 0x000fc600027ea4a5 */
[----:B------:R-:W-:-:S05]  /*f610*/  FFMA R31, R31, R2, R10 ;  /* 0x000000021f1f7223 */ /* 0x000fca000000000a */
[----:B------:R-:W-:-:S05]  /*f620*/  F2FP.TF32.F32.PACK_B R31, R31 ;  /* 0x0000001fff1f723e */ /* 0x000fca00024050ff */
[----:B------:R0:W-:Y:S01]  /*f630*/  @P2 STG.E desc[UR36][R4.64+0x24], R31 ;  /* 0x0000241f04002986 */ /* 0x0001e2000c101924 */
[----:B------:R-:W-:Y:S05]  /*f640*/  @!P3 BRA `(.L_x_303) ;  /* 0x000000000004b947 */ /* 0x000fea0003800000 */
[----:B------:R0:W5:Y:S02]  /*f650*/  LDG.E.LTC128B R3, desc[UR36][R6.64+0x40] ;  /* 0x0000402406037981 */ /* 0x000164000c1e1920 */
.L_x_303:
[----:B------:R-:W-:Y:S05]  /*f660*/  BSYNC B1 ;  /* 0x0000000000017941 */ /* 0x000fea0003800000 */
.L_x_302:
[----:B-----5:R-:W-:Y:S01]  /*f670*/  LOP3.LUT R11, R3, 0xffffe000, RZ, 0xc0, !PT ;  /* 0xffffe000030b7812 */ /* 0x020fe200078ec0ff */
        /* <DEDUP_REMOVED lines=8> */
.L_x_305:
[----:B------:R-:W-:Y:S05]  /*f700*/  BSYNC B1 ;  /* 0x0000000000017941 */ /* 0x000fea0003800000 */
.L_x_304:
        /* <DEDUP_REMOVED lines=9> */
.L_x_307:
[----:B------:R-:W-:Y:S05]  /*f7a0*/  BSYNC B1 ;  /* 0x0000000000017941 */ /* 0x000fea0003800000 */
.L_x_306:
        /* <DEDUP_REMOVED lines=9> */
.L_x_309:
[----:B------:R-:W-:Y:S05]  /*f840*/  BSYNC B1 ;  /* 0x0000000000017941 */ /* 0x000fea0003800000 */
.L_x_308:
        /* <DEDUP_REMOVED lines=9> */
.L_x_311:
[----:B------:R-:W-:Y:S05]  /*f8e0*/  BSYNC B1 ;  /* 0x0000000000017941 */ /* 0x000fea0003800000 */
.L_x_310:
        /* <DEDUP_REMOVED lines=9> */
.L_x_313:
[----:B------:R-:W-:Y:S05]  /*f980*/  BSYNC B1 ;  /* 0x0000000000017941 */ /* 0x000fea0003800000 */
.L_x_312:
        /* <DEDUP_REMOVED lines=9> */
.L_x_315:
[----:B------:R-:W-:Y:S05]  /*fa20*/  BSYNC B1 ;  /* 0x0000000000017941 */ /* 0x000fea0003800000 */
.L_x_314:
        /* <DEDUP_REMOVED lines=9> */
.L_x_317:
[----:B------:R-:W-:Y:S05]  /*fac0*/  BSYNC B1 ;  /* 0x0000000000017941 */ /* 0x000fea0003800000 */
.L_x_316:
        /* <DEDUP_REMOVED lines=9> */
.L_x_319:
[----:B------:R-:W-:Y:S05]  /*fb60*/  BSYNC B1 ;  /* 0x0000000000017941 */ /* 0x000fea0003800000 */
.L_x_318:
        /* <DEDUP_REMOVED lines=9> */
.L_x_321:
[----:B------:R-:W-:Y:S05]  /*fc00*/  BSYNC B1 ;  /* 0x0000000000017941 */ /* 0x000fea0003800000 */
.L_x_320:
        /* <DEDUP_REMOVED lines=9> */
.L_x_323:
[----:B------:R-:W-:Y:S05]  /*fca0*/  BSYNC B1 ;  /* 0x0000000000017941 */ /* 0x000fea0003800000 */
.L_x_322:
        /* <DEDUP_REMOVED lines=9> */
.L_x_325:
[----:B------:R-:W-:Y:S05]  /*fd40*/  BSYNC B1 ;  /* 0x0000000000017941 */ /* 0x000fea0003800000 */
.L_x_324:
        /* <DEDUP_REMOVED lines=9> */
.L_x_327:
[----:B------:R-:W-:Y:S05]  /*fde0*/  BSYNC B1 ;  /* 0x0000000000017941 */ /* 0x000fea0003800000 */
.L_x_326:
        /* <DEDUP_REMOVED lines=9> */
.L_x_329:
[----:B------:R-:W-:Y:S05]  /*fe80*/  BSYNC B1 ;  /* 0x0000000000017941 */ /* 0x000fea0003800000 */
.L_x_328:
        /* <DEDUP_REMOVED lines=9> */
.L_x_331:
[----:B------:R-:W-:Y:S05]  /*ff20*/  BSYNC B1 ;  /* 0x0000000000017941 */ /* 0x000fea0003800000 */
.L_x_330:
        /* <DEDUP_REMOVED lines=9> */
.L_x_333:
[----:B------:R-:W-:Y:S05]  /*ffc0*/  BSYNC B1 ;  /* 0x0000000000017941 */ /* 0x000fea0003800000 */
.L_x_332:
        /* <DEDUP_REMOVED lines=9> */
.L_x_335:
[----:B------:R-:W-:Y:S05]  /*10060*/  BSYNC B1 ;  /* 0x0000000000017941 */ /* 0x000fea0003800000 */
.L_x_334:
        /* <DEDUP_REMOVED lines=9> */
.L_x_337:
[----:B------:R-:W-:Y:S05]  /*10100*/  BSYNC B1 ;  /* 0x0000000000017941 */ /* 0x000fea0003800000 */
.L_x_336:
        /* <DEDUP_REMOVED lines=9> */
.L_x_339:
[----:B------:R-:W-:Y:S05]  /*101a0*/  BSYNC B1 ;  /* 0x0000000000017941 */ /* 0x000fea0003800000 */
.L_x_338:
        /* <DEDUP_REMOVED lines=9> */
.L_x_341:
[----:B------:R-:W-:Y:S05]  /*10240*/  BSYNC B1 ;  /* 0x0000000000017941 */ /* 0x000fea0003800000 */
.L_x_340:
        /* <DEDUP_REMOVED lines=9> */
.L_x_343:
[----:B------:R-:W-:Y:S05]  /*102e0*/  BSYNC B1 ;  /* 0x0000000000017941 */ /* 0x000fea0003800000 */
.L_x_342:
        /* <DEDUP_REMOVED lines=9> */
.L_x_345:
[----:B------:R-:W-:Y:S05]  /*10380*/  BSYNC B1 ;  /* 0x0000000000017941 */ /* 0x000fea0003800000 */
.L_x_344:
        /* <DEDUP_REMOVED lines=9> */
.L_x_347:
[----:B------:R-:W-:Y:S05]  /*10420*/  BSYNC B1 ;  /* 0x0000000000017941 */ /* 0x000fea0003800000 */
.L_x_346:
        /* <DEDUP_REMOVED lines=9> */
.L_x_349:
[----:B------:R-:W-:Y:S05]  /*104c0*/  BSYNC B1 ;  /* 0x0000000000017941 */ /* 0x000fea0003800000 */
.L_x_348:
        /* <DEDUP_REMOVED lines=9> */
.L_x_351:
[----:B------:R-:W-:Y:S05]  /*10560*/  BSYNC B1 ;  /* 0x0000000000017941 */ /* 0x000fea0003800000 */
.L_x_350:
        /* <DEDUP_REMOVED lines=9> */
.L_x_353:
[----:B------:R-:W-:Y:S05]  /*10600*/  BSYNC B1 ;  /* 0x0000000000017941 */ /* 0x000fea0003800000 */
.L_x_352:
        /* <DEDUP_REMOVED lines=9> */
.L_x_355:
[----:B------:R-:W-:Y:S05]  /*106a0*/  BSYNC B1 ;  /* 0x0000000000017941 */ /* 0x000fea0003800000 */
.L_x_354:
        /* <DEDUP_REMOVED lines=9> */
.L_x_357:
[----:B------:R-:W-:Y:S05]  /*10740*/  BSYNC B1 ;  /* 0x0000000000017941 */ /* 0x000fea0003800000 */
.L_x_356:
        /* <DEDUP_REMOVED lines=9> */
.L_x_359:
[----:B------:R-:W-:Y:S05]  /*107e0*/  BSYNC B1 ;  /* 0x0000000000017941 */ /* 0x000fea0003800000 */
.L_x_358:
        /* <DEDUP_REMOVED lines=9> */
.L_x_361:
[----:B------:R-:W-:Y:S05]  /*10880*/  BSYNC B1 ;  /* 0x0000000000017941 */ /* 0x000fea0003800000 */
.L_x_360:
        /* <DEDUP_REMOVED lines=9> */
.L_x_363:
[----:B------:R-:W-:Y:S05]  /*10920*/  BSYNC B1 ;  /* 0x0000000000017941 */ /* 0x000fea0003800000 */
.L_x_362:
        /* <DEDUP_REMOVED lines=9> */
.L_x_365:
[----:B------:R-:W-:Y:S05]  /*109c0*/  BSYNC B1 ;  /* 0x0000000000017941 */ /* 0x000fea0003800000 */
.L_x_364:
        /* <DEDUP_REMOVED lines=9> */
.L_x_367:
[----:B------:R-:W-:Y:S05]  /*10a60*/  BSYNC B1 ;  /* 0x0000000000017941 */ /* 0x000fea0003800000 */
.L_x_366:
        /* <DEDUP_REMOVED lines=9> */
.L_x_369:
[----:B------:R-:W-:Y:S05]  /*10b00*/  BSYNC B1 ;  /* 0x0000000000017941 */ /* 0x000fea0003800000 */
.L_x_368:
        /* <DEDUP_REMOVED lines=9> */
.L_x_371:
[----:B------:R-:W-:Y:S05]  /*10ba0*/  BSYNC B1 ;  /* 0x0000000000017941 */ /* 0x000fea0003800000 */
.L_x_370:
        /* <DEDUP_REMOVED lines=9> */
.L_x_373:
[----:B------:R-:W-:Y:S05]  /*10c40*/  BSYNC B1 ;  /* 0x0000000000017941 */ /* 0x000fea0003800000 */
.L_x_372:
        /* <DEDUP_REMOVED lines=9> */
.L_x_375:
[----:B------:R-:W-:Y:S05]  /*10ce0*/  BSYNC B1 ;  /* 0x0000000000017941 */ /* 0x000fea0003800000 */
.L_x_374:
        /* <DEDUP_REMOVED lines=9> */
.L_x_377:
[----:B------:R-:W-:Y:S05]  /*10d80*/  BSYNC B1 ;  /* 0x0000000000017941 */ /* 0x000fea0003800000 */
.L_x_376:
        /* <DEDUP_REMOVED lines=9> */
.L_x_379:
[----:B------:R-:W-:Y:S05]  /*10e20*/  BSYNC B1 ;  /* 0x0000000000017941 */ /* 0x000fea0003800000 */
.L_x_378:
        /* <DEDUP_REMOVED lines=9> */
.L_x_381:
[----:B------:R-:W-:Y:S05]  /*10ec0*/  BSYNC B1 ;  /* 0x0000000000017941 */ /* 0x000fea0003800000 */
.L_x_380:
        /* <DEDUP_REMOVED lines=9> */
.L_x_383:
[----:B------:R-:W-:Y:S05]  /*10f60*/  BSYNC B1 ;  /* 0x0000000000017941 */ /* 0x000fea0003800000 */
.L_x_382:
        /* <DEDUP_REMOVED lines=9> */
.L_x_385:
[----:B------:R-:W-:Y:S05]  /*11000*/  BSYNC B1 ;  /* 0x0000000000017941 */ /* 0x000fea0003800000 */
.L_x_384:
        /* <DEDUP_REMOVED lines=9> */
.L_x_387:
[----:B------:R-:W-:Y:S05]  /*110a0*/  BSYNC B1 ;  /* 0x0000000000017941 */ /* 0x000fea0003800000 */
.L_x_386:
        /* <DEDUP_REMOVED lines=9> */
.L_x_389:
[----:B------:R-:W-:Y:S05]  /*11140*/  BSYNC B1 ;  /* 0x0000000000017941 */ /* 0x000fea0003800000 */
.L_x_388:
        /* <DEDUP_REMOVED lines=9> */
.L_x_391:
[----:B------:R-:W-:Y:S05]  /*111e0*/  BSYNC B1 ;  /* 0x0000000000017941 */ /* 0x000fea0003800000 */
.L_x_390:
        /* <DEDUP_REMOVED lines=9> */
.L_x_393:
[----:B------:R-:W-:Y:S05]  /*11280*/  BSYNC B1 ;  /* 0x0000000000017941 */ /* 0x000fea0003800000 */
.L_x_392:
        /* <DEDUP_REMOVED lines=9> */
.L_x_395:
[----:B------:R-:W-:Y:S05]  /*11320*/  BSYNC B1 ;  /* 0x0000000000017941 */ /* 0x000fea0003800000 */
.L_x_394:
        /* <DEDUP_REMOVED lines=9> */
.L_x_397:
[----:B------:R-:W-:Y:S05]  /*113c0*/  BSYNC B1 ;  /* 0x0000000000017941 */ /* 0x000fea0003800000 */
.L_x_396:
        /* <DEDUP_REMOVED lines=9> */
.L_x_399:
[----:B------:R-:W-:Y:S05]  /*11460*/  BSYNC B1 ;  /* 0x0000000000017941 */ /* 0x000fea0003800000 */
.L_x_398:
        /* <DEDUP_REMOVED lines=9> */
.L_x_401:
[----:B------:R-:W-:Y:S05]  /*11500*/  BSYNC B1 ;  /* 0x0000000000017941 */ /* 0x000fea0003800000 */
.L_x_400:
        /* <DEDUP_REMOVED lines=9> */
.L_x_403:
[----:B------:R-:W-:Y:S05]  /*115a0*/  BSYNC B1 ;  /* 0x0000000000017941 */ /* 0x000fea0003800000 */
.L_x_402:
        /* <DEDUP_REMOVED lines=9> */
.L_x_405:
[----:B------:R-:W-:Y:S05]  /*11640*/  BSYNC B1 ;  /* 0x0000000000017941 */ /* 0x000fea0003800000 */
.L_x_404:
        /* <DEDUP_REMOVED lines=9> */
.L_x_407:
[----:B------:R-:W-:Y:S05]  /*116e0*/  BSYNC B1 ;  /* 0x0000000000017941 */ /* 0x000fea0003800000 */
.L_x_406:
        /* <DEDUP_REMOVED lines=9> */
.L_x_409:
[----:B------:R-:W-:Y:S05]  /*11780*/  BSYNC B1 ;  /* 0x0000000000017941 */ /* 0x000fea0003800000 */
.L_x_408:
        /* <DEDUP_REMOVED lines=9> */
.L_x_411:
[----:B------:R-:W-:Y:S05]  /*11820*/  BSYNC B1 ;  /* 0x0000000000017941 */ /* 0x000fea0003800000 */
.L_x_410:
        /* <DEDUP_REMOVED lines=9> */
.L_x_413:
[----:B------:R-:W-:Y:S05]  /*118c0*/  BSYNC B1 ;  /* 0x0000000000017941 */ /* 0x000fea0003800000 */
.L_x_412:
        /* <DEDUP_REMOVED lines=9> */
.L_x_415:
[----:B------:R-:W-:Y:S05]  /*11960*/  BSYNC B1 ;  /* 0x0000000000017941 */ /* 0x000fea0003800000 */
.L_x_414:
        /* <DEDUP_REMOVED lines=9> */
.L_x_417:
[----:B------:R-:W-:Y:S05]  /*11a00*/  BSYNC B1 ;  /* 0x0000000000017941 */ /* 0x000fea0003800000 */
.L_x_416:
        /* <DEDUP_REMOVED lines=9> */
.L_x_419:
[----:B------:R-:W-:Y:S05]  /*11aa0*/  BSYNC B1 ;  /* 0x0000000000017941 */ /* 0x000fea0003800000 */
.L_x_418:
        /* <DEDUP_REMOVED lines=9> */
.L_x_421:
[----:B------:R-:W-:Y:S05]  /*11b40*/  BSYNC B1 ;  /* 0x0000000000017941 */ /* 0x000fea0003800000 */
.L_x_420:
        /* <DEDUP_REMOVED lines=9> */
.L_x_423:
[----:B------:R-:W-:Y:S05]  /*11be0*/  BSYNC B1 ;  /* 0x0000000000017941 */ /* 0x000fea0003800000 */
.L_x_422:
        /* <DEDUP_REMOVED lines=9> */
.L_x_425:
[----:B------:R-:W-:Y:S05]  /*11c80*/  BSYNC B1 ;  /* 0x0000000000017941 */ /* 0x000fea0003800000 */
.L_x_424:
        /* <DEDUP_REMOVED lines=9> */
.L_x_427:
[----:B------:R-:W-:Y:S05]  /*11d20*/  BSYNC B1 ;  /* 0x0000000000017941 */ /* 0x000fea0003800000 */
.L_x_426:
        /* <DEDUP_REMOVED lines=9> */
.L_x_429:
[----:B------:R-:W-:Y:S05]  /*11dc0*/  BSYNC B1 ;  /* 0x0000000000017941 */ /* 0x000fea0003800000 */
.L_x_428:
        /* <DEDUP_REMOVED lines=9> */
.L_x_431:
[----:B------:R-:W-:Y:S05]  /*11e60*/  BSYNC B1 ;  /* 0x0000000000017941 */ /* 0x000fea0003800000 */
.L_x_430:
        /* <DEDUP_REMOVED lines=9> */
.L_x_433:
[----:B------:R-:W-:Y:S05]  /*11f00*/  BSYNC B1 ;  /* 0x0000000000017941 */ /* 0x000fea0003800000 */
.L_x_432:
        /* <DEDUP_REMOVED lines=9> */
.L_x_435:
[----:B------:R-:W-:Y:S05]  /*11fa0*/  BSYNC B1 ;  /* 0x0000000000017941 */ /* 0x000fea0003800000 */
.L_x_434:
        /* <DEDUP_REMOVED lines=9> */
.L_x_437:
[----:B------:R-:W-:Y:S05]  /*12040*/  BSYNC B1 ;  /* 0x0000000000017941 */ /* 0x000fea0003800000 */
.L_x_436:
        /* <DEDUP_REMOVED lines=9> */
.L_x_439:
[----:B------:R-:W-:Y:S05]  /*120e0*/  BSYNC B1 ;  /* 0x0000000000017941 */ /* 0x000fea0003800000 */
.L_x_438:
        /* <DEDUP_REMOVED lines=9> */
.L_x_441:
[----:B------:R-:W-:Y:S05]  /*12180*/  BSYNC B1 ;  /* 0x0000000000017941 */ /* 0x000fea0003800000 */
.L_x_440:
        /* <DEDUP_REMOVED lines=9> */
.L_x_443:
[----:B------:R-:W-:Y:S05]  /*12220*/  BSYNC B1 ;  /* 0x0000000000017941 */ /* 0x000fea0003800000 */
.L_x_442:
        /* <DEDUP_REMOVED lines=9> */
.L_x_445:
[----:B------:R-:W-:Y:S05]  /*122c0*/  BSYNC B1 ;  /* 0x0000000000017941 */ /* 0x000fea0003800000 */
.L_x_444:
        /* <DEDUP_REMOVED lines=9> */
.L_x_447:
[----:B------:R-:W-:Y:S05]  /*12360*/  BSYNC B1 ;  /* 0x0000000000017941 */ /* 0x000fea0003800000 */
.L_x_446:
        /* <DEDUP_REMOVED lines=9> */
.L_x_449:
[----:B------:R-:W-:Y:S05]  /*12400*/  BSYNC B1 ;  /* 0x0000000000017941 */ /* 0x000fea0003800000 */
.L_x_448:
        /* <DEDUP_REMOVED lines=9> */
.L_x_451:
[----:B------:R-:W-:Y:S05]  /*124a0*/  BSYNC B1 ;  /* 0x0000000000017941 */ /* 0x000fea0003800000 */
.L_x_450:
        /* <DEDUP_REMOVED lines=9> */
.L_x_453:
[----:B------:R-:W-:Y:S05]  /*12540*/  BSYNC B1 ;  /* 0x0000000000017941 */ /* 0x000fea0003800000 */
.L_x_452:
        /* <DEDUP_REMOVED lines=9> */
.L_x_455:
[----:B------:R-:W-:Y:S05]  /*125e0*/  BSYNC B1 ;  /* 0x0000000000017941 */ /* 0x000fea0003800000 */
.L_x_454:
        /* <DEDUP_REMOVED lines=9> */
.L_x_457:
[----:B------:R-:W-:Y:S05]  /*12680*/  BSYNC B1 ;  /* 0x0000000000017941 */ /* 0x000fea0003800000 */
.L_x_456:
        /* <DEDUP_REMOVED lines=9> */
.L_x_459:
[----:B------:R-:W-:Y:S05]  /*12720*/  BSYNC B1 ;  /* 0x0000000000017941 */ /* 0x000fea0003800000 */
.L_x_458:
        /* <DEDUP_REMOVED lines=9> */
.L_x_461:
[----:B------:R-:W-:Y:S05]  /*127c0*/  BSYNC B1 ;  /* 0x0000000000017941 */ /* 0x000fea0003800000 */
.L_x_460:
        /* <DEDUP_REMOVED lines=9> */
.L_x_463:
[----:B------:R-:W-:Y:S05]  /*12860*/  BSYNC B1 ;  /* 0x0000000000017941 */ /* 0x000fea0003800000 */
.L_x_462:
        /* <DEDUP_REMOVED lines=9> */
.L_x_465:
[----:B------:R-:W-:Y:S05]  /*12900*/  BSYNC B1 ;  /* 0x0000000000017941 */ /* 0x000fea0003800000 */
.L_x_464:
        /* <DEDUP_REMOVED lines=9> */
.L_x_467:
[----:B------:R-:W-:Y:S05]  /*129a0*/  BSYNC B1 ;  /* 0x0000000000017941 */ /* 0x000fea0003800000 */
.L_x_466:
        /* <DEDUP_REMOVED lines=9> */
.L_x_469:
[----:B------:R-:W-:Y:S05]  /*12a40*/  BSYNC B1 ;  /* 0x0000000000017941 */ /* 0x000fea0003800000 */
.L_x_468:
        /* <DEDUP_REMOVED lines=9> */
.L_x_471:
[----:B------:R-:W-:Y:S05]  /*12ae0*/  BSYNC B1 ;  /* 0x0000000000017941 */ /* 0x000fea0003800000 */
.L_x_470:
        /* <DEDUP_REMOVED lines=9> */
.L_x_473:
[----:B------:R-:W-:Y:S05]  /*12b80*/  BSYNC B1 ;  /* 0x0000000000017941 */ /* 0x000fea0003800000 */
.L_x_472:
        /* <DEDUP_REMOVED lines=9> */
.L_x_475:
[----:B------:R-:W-:Y:S05]  /*12c20*/  BSYNC B1 ;  /* 0x0000000000017941 */ /* 0x000fea0003800000 */
.L_x_474:
        /* <DEDUP_REMOVED lines=9> */
.L_x_477:
[----:B------:R-:W-:Y:S05]  /*12cc0*/  BSYNC B1 ;  /* 0x0000000000017941 */ /* 0x000fea0003800000 */
.L_x_476:
        /* <DEDUP_REMOVED lines=9> */
.L_x_479:
[----:B------:R-:W-:Y:S05]  /*12d60*/  BSYNC B1 ;  /* 0x0000000000017941 */ /* 0x000fea0003800000 */
.L_x_478:
        /* <DEDUP_REMOVED lines=9> */
.L_x_481:
[----:B------:R-:W-:Y:S05]  /*12e00*/  BSYNC B1 ;  /* 0x0000000000017941 */ /* 0x000fea0003800000 */
.L_x_480:
        /* <DEDUP_REMOVED lines=9> */
.L_x_483:
[----:B------:R-:W-:Y:S05]  /*12ea0*/  BSYNC B1 ;  /* 0x0000000000017941 */ /* 0x000fea0003800000 */
.L_x_482:
        /* <DEDUP_REMOVED lines=9> */
.L_x_485:
[----:B------:R-:W-:Y:S05]  /*12f40*/  BSYNC B1 ;  /* 0x0000000000017941 */ /* 0x000fea0003800000 */
.L_x_484:
        /* <DEDUP_REMOVED lines=9> */
.L_x_487:
[----:B------:R-:W-:Y:S05]  /*12fe0*/  BSYNC B1 ;  /* 0x0000000000017941 */ /* 0x000fea0003800000 */
.L_x_486:
        /* <DEDUP_REMOVED lines=9> */
.L_x_489:
[----:B------:R-:W-:Y:S05]  /*13080*/  BSYNC B1 ;  /* 0x0000000000017941 */ /* 0x000fea0003800000 */
.L_x_488:
        /* <DEDUP_REMOVED lines=9> */
.L_x_491:
[----:B------:R-:W-:Y:S05]  /*13120*/  BSYNC B1 ;  /* 0x0000000000017941 */ /* 0x000fea0003800000 */
.L_x_490:
        /* <DEDUP_REMOVED lines=9> */
.L_x_493:
[----:B------:R-:W-:Y:S05]  /*131c0*/  BSYNC B1 ;  /* 0x0000000000017941 */ /* 0x000fea0003800000 */
.L_x_492:
        /* <DEDUP_REMOVED lines=9> */
.L_x_495:
[----:B------:R-:W-:Y:S05]  /*13260*/  BSYNC B1 ;  /* 0x0000000000017941 */ /* 0x000fea0003800000 */
.L_x_494:
        /* <DEDUP_REMOVED lines=9> */
.L_x_497:
[----:B------:R-:W-:Y:S05]  /*13300*/  BSYNC B1 ;  /* 0x0000000000017941 */ /* 0x000fea0003800000 */
.L_x_496:
        /* <DEDUP_REMOVED lines=9> */
.L_x_499:
[----:B------:R-:W-:Y:S05]  /*133a0*/  BSYNC B1 ;  /* 0x0000000000017941 */ /* 0x000fea0003800000 */
.L_x_498:
        /* <DEDUP_REMOVED lines=9> */
.L_x_501:
[----:B------:R-:W-:Y:S05]  /*13440*/  BSYNC B1 ;  /* 0x0000000000017941 */ /* 0x000fea0003800000 */
.L_x_500:
        /* <DEDUP_REMOVED lines=9> */
.L_x_503:
[----:B------:R-:W-:Y:S05]  /*134e0*/  BSYNC B1 ;  /* 0x0000000000017941 */ /* 0x000fea0003800000 */
.L_x_502:
        /* <DEDUP_REMOVED lines=9> */
.L_x_505:
[----:B------:R-:W-:Y:S05]  /*13580*/  BSYNC B1 ;  /* 0x0000000000017941 */ /* 0x000fea0003800000 */
.L_x_504:
        /* <DEDUP_REMOVED lines=9> */
.L_x_507:
[----:B------:R-:W-:Y:S05]  /*13620*/  BSYNC B1 ;  /* 0x0000000000017941 */ /* 0x000fea0003800000 */
.L_x_506:
        /* <DEDUP_REMOVED lines=9> */
.L_x_509:
[----:B------:R-:W-:Y:S05]  /*136c0*/  BSYNC B1 ;  /* 0x0000000000017941 */ /* 0x000fea0003800000 */
.L_x_508:
        /* <DEDUP_REMOVED lines=9> */
.L_x_511:
[----:B------:R-:W-:Y:S05]  /*13760*/  BSYNC B1 ;  /* 0x0000000000017941 */ /* 0x000fea0003800000 */
.L_x_510:
        /* <DEDUP_REMOVED lines=9> */
.L_x_513:
[----:B------:R-:W-:Y:S05]  /*13800*/  BSYNC B1 ;  /* 0x0000000000017941 */ /* 0x000fea0003800000 */
.L_x_512:
        /* <DEDUP_REMOVED lines=9> */
.L_x_515:
[----:B------:R-:W-:Y:S05]  /*138a0*/  BSYNC B1 ;  /* 0x0000000000017941 */ /* 0x000fea0003800000 */
.L_x_514:
        /* <DEDUP_REMOVED lines=9> */
.L_x_517:
[----:B------:R-:W-:Y:S05]  /*13940*/  BSYNC B1 ;  /* 0x0000000000017941 */ /* 0x000fea0003800000 */
.L_x_516:
        /* <DEDUP_REMOVED lines=9> */
.L_x_519:
[----:B------:R-:W-:Y:S05]  /*139e0*/  BSYNC B1 ;  /* 0x0000000000017941 */ /* 0x000fea0003800000 */
.L_x_518:
        /* <DEDUP_REMOVED lines=9> */
.L_x_521:
[----:B------:R-:W-:Y:S05]  /*13a80*/  BSYNC B1 ;  /* 0x0000000000017941 */ /* 0x000fea0003800000 */
.L_x_520:
        /* <DEDUP_REMOVED lines=9> */
.L_x_523:
[----:B------:R-:W-:Y:S05]  /*13b20*/  BSYNC B1 ;  /* 0x0000000000017941 */ /* 0x000fea0003800000 */
.L_x_522:
        /* <DEDUP_REMOVED lines=9> */
.L_x_525:
[----:B------:R-:W-:Y:S05]  /*13bc0*/  BSYNC B1 ;  /* 0x0000000000017941 */ /* 0x000fea0003800000 */
.L_x_524:
        /* <DEDUP_REMOVED lines=9> */
.L_x_527:
[----:B------:R-:W-:Y:S05]  /*13c60*/  BSYNC B1 ;  /* 0x0000000000017941 */ /* 0x000fea0003800000 */
.L_x_526:
        /* <DEDUP_REMOVED lines=9> */
.L_x_529:
[----:B------:R-:W-:Y:S05]  /*13d00*/  BSYNC B1 ;  /* 0x0000000000017941 */ /* 0x000fea0003800000 */
.L_x_528:
        /* <DEDUP_REMOVED lines=9> */
.L_x_531:
[----:B------:R-:W-:Y:S05]  /*13da0*/  BSYNC B1 ;  /* 0x0000000000017941 */ /* 0x000fea0003800000 */
.L_x_530:
        /* <DEDUP_REMOVED lines=9> */
.L_x_533:
[----:B------:R-:W-:Y:S05]  /*13e40*/  BSYNC B1 ;  /* 0x0000000000017941 */ /* 0x000fea0003800000 */
.L_x_532:
        /* <DEDUP_REMOVED lines=9> */
.L_x_535:
[----:B------:R-:W-:Y:S05]  /*13ee0*/  BSYNC B1 ;  /* 0x0000000000017941 */ /* 0x000fea0003800000 */
.L_x_534:
        /* <DEDUP_REMOVED lines=9> */
.L_x_537:
[----:B------:R-:W-:Y:S05]  /*13f80*/  BSYNC B1 ;  /* 0x0000000000017941 */ /* 0x000fea0003800000 */
.L_x_536:
[----:B01--45:R-:W-:Y:S01]  /*13f90*/  LOP3.LUT R7, R3, 0xffffe000, RZ, 0xc0, !PT ;  /* 0xffffe00003077812 */ /* 0x033fe200078ec0ff */
        /* <DEDUP_REMOVED lines=8> */
.L_x_539:
[----:B------:R-:W-:Y:S05]  /*14020*/  BSYNC B1 ;  /* 0x0000000000017941 */ /* 0x000fea0003800000 */
.L_x_538:
        /* <DEDUP_REMOVED lines=9> */
.L_x_541:
[----:B------:R-:W-:Y:S05]  /*140c0*/  BSYNC B1 ;  /* 0x0000000000017941 */ /* 0x000fea0003800000 */
.L_x_540:
[----:B------:R-:W-:Y:S05]  /*140d0*/  @!P1 BRA `(.L_x_542) ;  /* 0x0000005000909947 */ /* 0x000fea0003800000 */
[----:B-----5:R-:W-:-:S05]  /*140e0*/  LOP3.LUT R3, R3, 0xffffe000, RZ, 0xc0, !PT ;  /* 0xffffe00003037812 */ /* 0x020fca00078ec0ff */
[----:B------:R-:W-:-:S04]  /*140f0*/  FMUL R0, R3, R16 ;  /* 0x0000001003007220 */ /* 0x000fc80000400000 */
[----:B------:R-:W-:-:S05]  /*14100*/  FFMA R151, R151, R2, R0 ;  /* 0x0000000297977223 */ /* 0x000fca0000000000 */
[----:B------:R-:W-:-:S05]  /*14110*/  F2FP.TF32.F32.PACK_B R151, R151 ;  /* 0x00000097ff97723e */ /* 0x000fca00024050ff */
[----:B------:R0:W-:Y:S01]  /*14120*/  STG.E desc[UR36][R4.64+0x3e4], R151 ;  /* 0x0003e49704007986 */ /* 0x0001e2000c101924 */
[----:B------:R-:W-:Y:S05]  /*14130*/  BRA `(.L_x_542) ;  /* 0x0000005000787947 */ /* 0x000fea0003800000 */
.L_x_35:
[----:B------:R-:W2:Y:S01]  /*14140*/  LDL.LU R3, [R1] ;  /* 0x0000000001037983 */ /* 0x000ea20000300800 */
[----:B------:R-:W-:-:S03]  /*14150*/  ULDC.64 UR4, c[0x0][0x5c0] ;  /* 0x0001700000047ab9 */ /* 0x000fc60000000a00 */
[----:B------:R-:W3:Y:S04]  /*14160*/  LDL.LU R9, [R1+0x8] ;  /* 0x0000080001097983 */ /* 0x000ee80000300800 */
[----:B------:R-:W4:Y:S04]  /*14170*/  LDL.LU R8, [R1+0x50] ;  /* 0x0000500001087983 */ /* 0x000f280000300800 */
[----:B------:R0:W-:Y:S04]  /*14180*/  STL [R1+0x22c], R146 ;  /* 0x00022c9201007387 */ /* 0x0001e80000100800 */
[----:B0-----:R-:W4:Y:S04]  /*14190*/  LDL.LU R146, [R1+0x70] ;  /* 0x0000700001927983 */ /* 0x001f280000300800 */
[----:B------:R0:W-:Y:S04]  /*141a0*/  STL [R1+0x228], R147 ;  /* 0x0002289301007387 */ /* 0x0001e80000100800 */
[----:B0-----:R-:W4:Y:S04]  /*141b0*/  LDL.LU R147, [R1+0x74] ;  /* 0x0000740001937983 */ /* 0x001f280000300800 */
[----:B------:R-:W4:Y:S04]  /*141c0*/  LDL.LU R235, [R1+0x78] ;  /* 0x0000780001eb7983 */ /* 0x000f280000300800 */
        /* <DEDUP_REMOVED lines=93> */
[----:B------:R0:W-:Y:S04]  /*147a0*/  STL [R1+0x224], R148 ;  /* 0x0002249401007387 */ /* 0x0001e80000100800 */
[----:B0-----:R-:W4:Y:S04]  /*147b0*/  LDL.LU R148, [R1+0x58] ;  /* 0x0000580001947983 */ /* 0x001f280000300800 */
        /* <DEDUP_REMOVED lines=11> */
[----:B0-----:R-:W3:Y:S01]  /*14870*/  LDL.LU R16, [R1+0x200] ;  /* 0x0002000001107983 */ /* 0x001ee20000300800 */
[----:B--2---:R-:W-:Y:S01]  /*14880*/  FMUL R3, R3, R2 ;  /* 0x0000000203037220 */ /* 0x004fe20000400000 */
[----:B------:R-:W-:-:S02]  /*14890*/  LEA R4, P0, R6, UR4, 0x2 ;  /* 0x0000000406047c11 */ /* 0x000fc4000f8010ff */
[----:B------:R-:W2:Y:S02]  /*148a0*/  LDL.LU R7, [R1+0x4] ;  /* 0x0000040001077983 */ /* 0x000ea40000300800 */
[----:B------:R-:W-:Y:S02]  /*148b0*/  LEA.HI.X R5, R6, UR5, R10, 0x2, P0 ;  /* 0x0000000506057c11 */ /* 0x000fe400080f140a */
[----:B------:R-:W-:Y:S01]  /*148c0*/  F2FP.TF32.F32.PACK_B R3, R3 ;  /* 0x00000003ff03723e */ /* 0x000fe200024050ff */
[----:B------:R-:W4:Y:S01]  /*148d0*/  LDL.LU R10, [R1+0xb0] ;  /* 0x0000b000010a7983 */ /* 0x000f220000300800 */
[----:B------:R-:W-:-:S03]  /*148e0*/  ISETP.GT.AND P0, PT, R0, 0x1, P1 ;  /* 0x000000010000780c */ /* 0x000fc60000f04270 */
[----:B------:R2:W-:Y:S02]  /*148f0*/  @P2 STG.E desc[UR36][R4.64], R3 ;  /* 0x0000000304002986 */ /* 0x0005e4000c101924 */
[----:B--2---:R-:W-:-:S05]  /*14900*/  FMUL R3, R7, R2 ;  /* 0x0000000207037220 */ /* 0x004fca0000400000 */
[----:B------:R-:W-:-:S05]  /*14910*/  F2FP.TF32.F32.PACK_B R3, R3 ;  /* 0x00000003ff03723e */ /* 0x000fca00024050ff */
[----:B------:R0:W-:Y:S04]  /*14920*/  @P0 STG.E desc[UR36][R4.64+0x4], R3 ;  /* 0x0000040304000986 */ /* 0x0001e8000c101924 */
[----:B0-----:R-:W2:Y:S01]  /*14930*/  LDL.LU R3, [R1+0xc] ;  /* 0x00000c0001037983 */ /* 0x001ea20000300800 */
[----:B---3--:R-:W-:Y:S01]  /*14940*/  ISETP.GT.AND P0, PT, R16, 0x8, PT ;  /* 0x000000081000780c */ /* 0x008fe20003f04270 */
[----:B------:R-:W-:-:S03]  /*14950*/  USHF.L.U32 UR5, UR8, 0x5, URZ ;  /* 0x0000000508057899 */ /* 0x000fc6000800063f */
[----:B------:R-:W-:Y:S01]  /*14960*/  ISETP.GT.AND P2, PT, R0, RZ, P0 ;  /* 0x000000ff0000720c */ /* 0x000fe20000744270 */
[----:B------:R-:W-:Y:S01]  /*14970*/  USHF.L.U64.HI UR4, UR8, 0x5, UR9 ;  /* 0x0000000508047899 */ /* 0x000fe20008010209 */
[----:B------:R-:W-:Y:S01]  /*14980*/  FMUL R9, R9, R2 ;  /* 0x0000000209097220 */ /* 0x000fe20000400000 */
[----:B------:R-:W-:-:S04]  /*14990*/  IADD3 R6, P3, R4, UR5, RZ ;  /* 0x0000000504067c10 */ /* 0x000fc8000ff7e0ff */
[----:B------:R-:W-:Y:S02]  /*149a0*/  F2FP.TF32.F32.PACK_B R9, R9 ;  /* 0x00000009ff09723e */ /* 0x000fe400024050ff */
[----:B------:R-:W-:-:S05]  /*149b0*/  IADD3.X R7, R5, UR4, RZ, P3, !PT ;  /* 0x0000000405077c10 */ /* 0x000fca0009ffe4ff */
[----:B------:R0:W-:Y:S01]  /*149c0*/  @P2 STG.E desc[UR36][R6.64], R9 ;  /* 0x0000000906002986 */ /* 0x0001e2000c101924 */
[----:B------:R-:W-:-:S03]  /*149d0*/  ISETP.GT.AND P2, PT, R0, 0x1, P0 ;  /* 0x000000010000780c */ /* 0x000fc60000744270 */
[----:B0-----:R-:W3:Y:S01]  /*149e0*/  LDL.LU R9, [R1+0xac] ;  /* 0x0000ac0001097983 */ /* 0x001ee20000300800 */
[----:B--2---:R-:W-:-:S05]  /*149f0*/  FMUL R3, R3, R2 ;  /* 0x0000000203037220 */ /* 0x004fca0000400000 */
[----:B------:R-:W-:-:S05]  /*14a00*/  F2FP.TF32.F32.PACK_B R3, R3 ;  /* 0x00000003ff03723e */ /* 0x000fca00024050ff */
[----:B------:R0:W-:Y:S04]  /*14a10*/  @P2 STG.E desc[UR36][R6.64+0x4], R3 ;  /* 0x0000040306002986 */ /* 0x0001e8000c101924 */
[----:B0-----:R-:W2:Y:S01]  /*14a20*/  LDL.LU R3, [R1+0x10] ;  /* 0x0000100001037983 */ /* 0x001ea20000300800 */
[----:B------:R-:W-:Y:S01]  /*14a30*/  ISETP.GT.AND P2, PT, R0, 0x8, P1 ;  /* 0x000000080000780c */ /* 0x000fe20000f44270 */
[----:B--2---:R-:W-:-:S05]  /*14a40*/  FMUL R3, R3, R2 ;  /* 0x0000000203037220 */ /* 0x004fca0000400000 */
[----:B------:R-:W-:-:S07]  /*14a50*/  F2FP.TF32.F32.PACK_B R3, R3 ;  /* 0x00000003ff03723e */ /* 0x000fce00024050ff */
        /* <DEDUP_REMOVED lines=77> */
[C---:B------:R-:W-:Y:S02]  /*14f30*/  ISETP.GT.AND P2, PT, R0.reuse, 0x28, P1 ;  /* 0x000000280000780c */ /* 0x040fe40000f44270 */
[----:B------:R-:W-:Y:S01]  /*14f40*/  ISETP.GT.AND P3, PT, R0, 0x29, P1 ;  /* 0x000000290000780c */ /* 0x000fe20000f64270 */
[----:B----4-:R-:W-:-:S05]  /*14f50*/  FMUL R8, R8, R2 ;  /* 0x0000000208087220 */ /* 0x010fca0000400000 */
[----:B------:R-:W-:-:S05]  /*14f60*/  F2FP.TF32.F32.PACK_B R8, R8 ;  /* 0x00000008ff08723e */ /* 0x000fca00024050ff */
[----:B------:R0:W-:Y:S04]  /*14f70*/  @P2 STG.E desc[UR36][R4.64+0xa0], R8 ;  /* 0x0000a00804002986 */ /* 0x0001e8000c101924 */
[----:B0-----:R-:W4:Y:S01]  /*14f80*/  LDL.LU R8, [R1+0xa8] ;  /* 0x0000a80001087983 */ /* 0x001f220000300800 */
[----:B------:R-:W-:Y:S01]  /*14f90*/  ISETP.GT.AND P2, PT, R0, 0x28, P0 ;  /* 0x000000280000780c */ /* 0x000fe20000744270 */
[-C--:B------:R-:W-:Y:S01]  /*14fa0*/  FMUL R148, R148, R2.reuse ;  /* 0x0000000294947220 */ /* 0x080fe20000400000 */
[----:B------:R-:W-:Y:S01]  /*14fb0*/  ISETP.GT.AND P4, PT, R0, 0x30, P1 ;  /* 0x000000300000780c */ /* 0x000fe20000f84270 */
[-C--:B------:R-:W-:Y:S01]  /*14fc0*/  FMUL R149, R149, R2.reuse ;  /* 0x0000000295957220 */ /* 0x080fe20000400000 */
[-C--:B------:R-:W-:Y:S01]  /*14fd0*/  FMUL R150, R150, R2.reuse ;  /* 0x0000000296967220 */ /* 0x080fe20000400000 */
[----:B------:R-:W-:Y:S01]  /*14fe0*/  ISETP.GT.AND P5, PT, R0, 0x31, P1 ;  /* 0x000000310000780c */ /* 0x000fe20000fa4270 */
[----:B------:R-:W-:Y:S01]  /*14ff0*/  FMUL R151, R151, R2 ;  /* 0x0000000297977220 */ /* 0x000fe20000400000 */
[----:B------:R-:W-:-:S02]  /*15000*/  F2FP.TF32.F32.PACK_B R148, R148 ;  /* 0x00000094ff94723e */ /* 0x000fc400024050ff */
[----:B------:R-:W-:Y:S02]  /*15010*/  F2FP.TF32.F32.PACK_B R149, R149 ;  /* 0x00000095ff95723e */ /* 0x000fe400024050ff */
[----:B------:R-:W-:Y:S02]  /*15020*/  F2FP.TF32.F32.PACK_B R150, R150 ;  /* 0x00000096ff96723e */ /* 0x000fe400024050ff */
[----:B------:R-:W-:Y:S01]  /*15030*/  F2FP.TF32.F32.PACK_B R151, R151 ;  /* 0x00000097ff97723e */ /* 0x000fe200024050ff */
[----:B--2---:R-:W-:-:S05]  /*15040*/  FMUL R3, R3, R2 ;  /* 0x0000000203037220 */ /* 0x004fca0000400000 */
[----:B------:R-:W-:-:S05]  /*15050*/  F2FP.TF32.F32.PACK_B R3, R3 ;  /* 0x00000003ff03723e */ /* 0x000fca00024050ff */
[----:B------:R0:W-:Y:S04]  /*15060*/  @P3 STG.E desc[UR36][R4.64+0xa4], R3 ;  /* 0x0000a40304003986 */ /* 0x0001e8000c101924 */
[----:B0-----:R-:W2:Y:S01]  /*15070*/  LDL.LU R3, [R1+0xa4] ;  /* 0x0000a40001037983 */ /* 0x001ea20000300800 */
[----:B------:R-:W-:-:S03]  /*15080*/  ISETP.GT.AND P3, PT, R0, 0x29, P0 ;  /* 0x000000290000780c */ /* 0x000fc60000764270 */
[----:B------:R-:W-:Y:S01]  /*15090*/  @P2 STG.E desc[UR36][R6.64+0xa0], R148 ;  /* 0x0000a09406002986 */ /* 0x000fe2000c101924 */
[----:B------:R-:W-:Y:S01]  /*150a0*/  ISETP.GT.AND P2, PT, R0, 0x30, P0 ;  /* 0x000000300000780c */ /* 0x000fe20000744270 */
[-C--:B------:R-:W-:Y:S01]  /*150b0*/  FMUL R152, R152, R2.reuse ;  /* 0x0000000298987220 */ /* 0x080fe20000400000 */
[-C--:B------:R-:W-:Y:S01]  /*150c0*/  FMUL R17, R17, R2.reuse ;  /* 0x0000000211117220 */ /* 0x080fe20000400000 */
[-C--:B------:R-:W-:Y:S01]  /*150d0*/  FMUL R237, R146, R2.reuse ;  /* 0x0000000292ed7220 */ /* 0x080fe20000400000 */
[-C--:B------:R-:W-:Y:S01]  /*150e0*/  FMUL R236, R147, R2.reuse ;  /* 0x0000000293ec7220 */ /* 0x080fe20000400000 */
[----:B------:R-:W-:-:S04]  /*150f0*/  FMUL R235, R235, R2 ;  /* 0x00000002ebeb7220 */ /* 0x000fc80000400000 */
[----:B------:R-:W-:Y:S01]  /*15100*/  @P3 STG.E desc[UR36][R6.64+0xa4], R149 ;  /* 0x0000a49506003986 */ /* 0x000fe2000c101924 */
[----:B------:R-:W-:-:S03]  /*15110*/  ISETP.GT.AND P3, PT, R0, 0x31, P0 ;  /* 0x000000310000780c */ /* 0x000fc60000764270 */
[----:B------:R-:W-:Y:S01]  /*15120*/  @P4 STG.E desc[UR36][R4.64+0xc0], R150 ;  /* 0x0000c09604004986 */ /* 0x000fe2000c101924 */
[----:B------:R-:W-:-:S03]  /*15130*/  ISETP.GT.AND P4, PT, R0, 0x38, P1 ;  /* 0x000000380000780c */ /* 0x000fc60000f84270 */
[----:B------:R-:W-:Y:S01]  /*15140*/  @P5 STG.E desc[UR36][R4.64+0xc4], R151 ;  /* 0x0000c49704005986 */ /* 0x000fe2000c101924 */
[----:B------:R-:W-:Y:S02]  /*15150*/  ISETP.GT.AND P5, PT, R0, 0x39, P1 ;  /* 0x000000390000780c */ /* 0x000fe40000fa4270 */
[----:B------:R-:W-:Y:S01]  /*15160*/  F2FP.TF32.F32.PACK_B R152, R152 ;  /* 0x00000098ff98723e */ /* 0x000fe200024050ff */
[-C--:B------:R-:W-:Y:S01]  /*15170*/  FMUL R234, R234, R2.reuse ;  /* 0x00000002eaea7220 */ /* 0x080fe20000400000 */
[----:B------:R-:W-:Y:S01]  /*15180*/  F2FP.TF32.F32.PACK_B R17, R17 ;  /* 0x00000011ff11723e */ /* 0x000fe200024050ff */
[----:B------:R-:W-:Y:S01]  /*15190*/  FMUL R233, R233, R2 ;  /* 0x00000002e9e97220 */ /* 0x000fe20000400000 */
[----:B------:R-:W-:Y:S01]  /*151a0*/  F2FP.TF32.F32.PACK_B R237, R237 ;  /* 0x000000edffed723e */ /* 0x000fe200024050ff */
[----:B------:R-:W-:Y:S01]  /*151b0*/  @P2 STG.E desc[UR36][R6.64+0xc0], R152 ;  /* 0x0000c09806002986 */ /* 0x000fe2000c101924 */
[C---:B------:R-:W-:Y:S02]  /*151c0*/  ISETP.GT.AND P2, PT, R0.reuse, 0x38, P0 ;  /* 0x000000380000780c */ /* 0x040fe40000744270 */
[----:B------:R-:W-:Y:S01]  /*151d0*/  F2FP.TF32.F32.PACK_B R236, R236 ;  /* 0x000000ecffec723e */ /* 0x000fe200024050ff */
[----:B------:R-:W-:Y:S01]  /*151e0*/  @P3 STG.E desc[UR36][R6.64+0xc4], R17 ;  /* 0x0000c41106003986 */ /* 0x000fe2000c101924 */
[----:B------:R-:W-:-:S03]  /*151f0*/  ISETP.GT.AND P3, PT, R0, 0x39, P0 ;  /* 0x000000390000780c */ /* 0x000fc60000764270 */
[----:B------:R-:W-:Y:S01]  /*15200*/  @P4 STG.E desc[UR36][R4.64+0xe0], R237 ;  /* 0x0000e0ed04004986 */ /* 0x000fe2000c101924 */
[----:B------:R-:W-:-:S03]  /*15210*/  ISETP.GT.AND P4, PT, R0, 0x40, P1 ;  /* 0x000000400000780c */ /* 0x000fc60000f84270 */
[----:B------:R-:W-:Y:S01]  /*15220*/  @P5 STG.E desc[UR36][R4.64+0xe4], R236 ;  /* 0x0000e4ec04005986 */ /* 0x000fe2000c101924 */
[----:B------:R-:W-:Y:S01]  /*15230*/  ISETP.GT.AND P5, PT, R0, 0x41, P1 ;  /* 0x000000410000780c */ /* 0x000fe20000fa4270 */
[-C--:B------:R-:W-:Y:S01]  /*15240*/  FMUL R232, R232, R2.reuse ;  /* 0x00000002e8e87220 */ /* 0x080fe20000400000 */
[----:B------:R-:W-:Y:S01]  /*15250*/  F2FP.TF32.F32.PACK_B R235, R235 ;  /* 0x000000ebffeb723e */ /* 0x000fe200024050ff */
[----:B------:R-:W-:Y:S01]  /*15260*/  FMUL R231, R231, R2 ;  /* 0x00000002e7e77220 */ /* 0x000fe20000400000 */
        /* <DEDUP_REMOVED lines=9> */
[C---:B------:R-:W-:Y:S01]  /*15300*/  ISETP.GT.AND P4, PT, R0.reuse, 0x48, P1 ;  /* 0x000000480000780c */ /* 0x040fe20000f84270 */
[-C--:B------:R-:W-:Y:S02]  /*15310*/  FMUL R229, R229, R2.reuse ;  /* 0x00000002e5e57220 */ /* 0x080fe40000400000 */
        /* <DEDUP_REMOVED lines=9> */
[----:B------:R-:W-:-:S02]  /*153b0*/  ISETP.GT.AND P2, PT, R0, 0x48, P0 ;  /* 0x000000480000780c */ /* 0x000fc40000744270 */
[----:B------:R-:W-:Y:S01]  /*153c0*/  F2FP.TF32.F32.PACK_B R228, R228 ;  /* 0x000000e4ffe4723e */ /* 0x000fe200024050ff */
[----:B------:R-:W-:Y:S01]  /*153d0*/  @P3 STG.E desc[UR36][R6.64+0x104], R230 ;  /* 0x000104e606003986 */ /* 0x000fe2000c101924 */
[----:B------:R-:W-:-:S03]  /*153e0*/  ISETP.GT.AND P3, PT, R0, 0x49, P0 ;  /* 0x000000490000780c */ /* 0x000fc60000764270 */
[----:B------:R-:W-:Y:S01]  /*153f0*/  @P4 STG.E desc[UR36][R4.64+0x120], R229 ;  /* 0x000120e504004986 */ /* 0x000fe2000c101924 */
[C---:B------:R-:W-:Y:S01]  /*15400*/  ISETP.GT.AND P4, PT, R0.reuse, 0x50, P1 ;  /* 0x000000500000780c */ /* 0x040fe20000f84270 */
[-C--:B------:R-:W-:Y:S02]  /*15410*/  FMUL R225, R225, R2.reuse ;  /* 0x00000002e1e17220 */ /* 0x080fe40000400000 */
[----:B------:R-:W-:Y:S01]  /*15420*/  @P5 STG.E desc[UR36][R4.64+0x124], R228 ;  /* 0x000124e404005986 */ /* 0x000fe2000c101924 */
[----:B------:R-:W-:Y:S02]  /*15430*/  ISETP.GT.AND P5, PT, R0, 0x51, P1 ;  /* 0x000000510000780c */ /* 0x000fe40000fa4270 */
[----:B------:R-:W-:Y:S01]  /*15440*/  F2FP.TF32.F32.PACK_B R227, R227 ;  /* 0x000000e3ffe3723e */ /* 0x000fe200024050ff */
[----:B----4-:R-:W-:Y:S01]  /*15450*/  FMUL R8, R8, R2 ;  /* 0x0000000208087220 */ /* 0x010fe20000400000 */
[----:B------:R-:W-:Y:S01]  /*15460*/  F2FP.TF32.F32.PACK_B R226, R226 ;  /* 0x000000e2ffe2723e */ /* 0x000fe200024050ff */
[----:B---3--:R-:W-:Y:S01]  /*15470*/  FMUL R9, R9, R2 ;  /* 0x0000000209097220 */ /* 0x008fe20000400000 */
[----:B------:R-:W-:Y:S01]  /*15480*/  F2FP.TF32.F32.PACK_B R225, R225 ;  /* 0x000000e1ffe1723e */ /* 0x000fe200024050ff */
[----:B------:R-:W-:Y:S01]  /*15490*/  @P2 STG.E desc[UR36][R6.64+0x120], R227 ;  /* 0x000120e306002986 */ /* 0x000fe2000c101924 */
[----:B------:R-:W-:-:S03]  /*154a0*/  ISETP.GT.AND P2, PT, R0, 0x50, P0 ;  /* 0x000000500000780c */ /* 0x000fc60000744270 */
[----:B------:R-:W-:Y:S01]  /*154b0*/  @P3 STG.E desc[UR36][R6.64+0x124], R226 ;  /* 0x000124e206003986 */ /* 0x000fe2000c101924 */
[----:B------:R-:W-:-:S03]  /*154c0*/  ISETP.GT.AND P3, PT, R0, 0x51, P0 ;  /* 0x000000510000780c */ /* 0x000fc60000764270 */
[----:B------:R-:W-:Y:S01]  /*154d0*/  @P4 STG.E desc[UR36][R4.64+0x140], R225 ;  /* 0x000140e104004986 */ /* 0x000fe2000c101924 */
[----:B------:R-:W-:Y:S01]  /*154e0*/  ISETP.GT.AND P4, PT, R0, 0x58, P1 ;  /* 0x000000580000780c */ /* 0x000fe20000f84270 */
[----:B------:R-:W-:Y:S01]  /*154f0*/  FMUL R10, R10, R2 ;  /* 0x000000020a0a7220 */ /* 0x000fe20000400000 */
[----:B------:R-:W-:Y:S01]  /*15500*/  F2FP.TF32.F32.PACK_B R8, R8 ;  /* 0x00000008ff08723e */ /* 0x000fe200024050ff */
[-C--:B------:R-:W-:Y:S01]  /*15510*/  FMUL R11, R11, R2.reuse ;  /* 0x000000020b0b7220 */ /* 0x080fe20000400000 */
[----:B------:R-:W-:Y:S01]  /*15520*/  F2FP.TF32.F32.PACK_B R9, R9 ;  /* 0x00000009ff09723e */ /* 0x000fe200024050ff */
        /* <DEDUP_REMOVED lines=67> */
[-C--:B--2---:R-:W-:Y:S01]  /*15960*/  FMUL R3, R3, R2.reuse ;  /* 0x0000000203037220 */ /* 0x084fe20000400000 */
[-C--:B------:R-:W-:Y:S01]  /*15970*/  FMUL R177, R177, R2.reuse ;  /* 0x00000002b1b17220 */ /* 0x080fe20000400000 */
[-C--:B------:R-:W-:Y:S01]  /*15980*/  FMUL R178, R178, R2.reuse ;  /* 0x00000002b2b27220 */ /* 0x080fe20000400000 */
[-C--:B------:R-:W-:Y:S01]  /*15990*/  FMUL R179, R179, R2.reuse ;  /* 0x00000002b3b37220 */ /* 0x080fe20000400000 */
[-C--:B------:R-:W-:Y:S01]  /*159a0*/  FMUL R180, R180, R2.reuse ;  /* 0x00000002b4b47220 */ /* 0x080fe20000400000 */
[----:B------:R-:W-:Y:S01]  /*159b0*/  F2FP.TF32.F32.PACK_B R3, R3 ;  /* 0x00000003ff03723e */ /* 0x000fe200024050ff */
[-C--:B------:R-:W-:Y:S01]  /*159c0*/  FMUL R181, R181, R2.reuse ;  /* 0x00000002b5b57220 */ /* 0x080fe20000400000 */
[-C--:B------:R-:W-:Y:S01]  /*159d0*/  FMUL R182, R182, R2.reuse ;  /* 0x00000002b6b67220 */ /* 0x080fe20000400000 */
[-C--:B------:R-:W-:Y:S01]  /*159e0*/  FMUL R183, R183, R2.reuse ;  /* 0x00000002b7b77220 */ /* 0x080fe20000400000 */
[----:B------:R-:W-:Y:S01]  /*159f0*/  FMUL R184, R184, R2 ;  /* 0x00000002b8b87220 */ /* 0x000fe20000400000 */
[----:B------:R-:W-:Y:S01]  /*15a00*/  @P5 STG.E desc[UR36][R4.64+0x144], R3 ;  /* 0x0001440304005986 */ /* 0x000fe2000c101924 */
[----:B------:R-:W-:-:S03]  /*15a10*/  ISETP.GT.AND P5, PT, R0, 0x59, P1 ;  /* 0x000000590000780c */ /* 0x000fc60000fa4270 */
[----:B------:R-:W-:Y:S01]  /*15a20*/  @P2 STG.E desc[UR36][R6.64+0x140], R8 ;  /* 0x0001400806002986 */ /* 0x000fe2000c101924 */
[----:B------:R-:W-:-:S03]  /*15a30*/  ISETP.GT.AND P2, PT, R0, 0x58, P0 ;  /* 0x000000580000780c */ /* 0x000fc60000744270 */
[----:B------:R0:W-:Y:S01]  /*15a40*/  @P3 STG.E desc[UR36][R6.64+0x144], R9 ;  /* 0x0001440906003986 */ /* 0x0001e2000c101924 */
[----:B------:R-:W-:-:S03]  /*15a50*/  ISETP.GT.AND P3, PT, R0, 0x59, P0 ;  /* 0x000000590000780c */ /* 0x000fc60000764270 */
[----:B------:R-:W-:Y:S01]  /*15a60*/  @P4 STG.E desc[UR36][R4.64+0x160], R10 ;  /* 0x0001600a04004986 */ /* 0x000fe2000c101924 */
[----:B------:R-:W-:-:S03]  /*15a70*/  ISETP.GT.AND P4, PT, R0, 0x60, P1 ;  /* 0x000000600000780c */ /* 0x000fc60000f84270 */
[----:B------:R1:W-:Y:S01]  /*15a80*/  @P5 STG.E desc[UR36][R4.64+0x164], R11 ;  /* 0x0001640b04005986 */ /* 0x0003e2000c101924 */
[----:B------:R-:W-:-:S03]  /*15a90*/  ISETP.GT.AND P5, PT, R0, 0x61, P1 ;  /* 0x000000610000780c */ /* 0x000fc60000fa4270 */
[----:B------:R-:W-:Y:S01]  /*15aa0*/  @P2 STG.E desc[UR36][R6.64+0x160], R12 ;  /* 0x0001600c06002986 */ /* 0x000fe2000c101924 */
        /* <DEDUP_REMOVED lines=61> */
[----:B------:R-:W-:-:S03]  /*15e80*/  ISETP.GT.AND P4, PT, R0, 0xa0, P1 ;  /* 0x000000a00000780c */ /* 0x000fc60000f84270 */
[----:B------:R-:W-:Y:S01]  /*15e90*/  @P5 STG.E desc[UR36][R4.64+0x264], R174 ;  /* 0x000264ae04005986 */ /* 0x000fe2000c101924 */
[----:B------:R-:W-:Y:S02]  /*15ea0*/  ISETP.GT.AND P5, PT, R0, 0xa1, P1 ;  /* 0x000000a10000780c */ /* 0x000fe40000fa4270 */
        /* <DEDUP_REMOVED lines=165> */
[C---:B------:R-:W-:Y:S02]  /*16900*/  ISETP.GT.AND P4, PT, R0.reuse, 0xf8, P1 ;  /* 0x000000f80000780c */ /* 0x040fe40000f84270 */
[----:B------:R-:W-:Y:S01]  /*16910*/  ISETP.GT.AND P1, PT, R0, 0xf9, P1 ;  /* 0x000000f90000780c */ /* 0x000fe20000f24270 */
[-C--:B------:R-:W-:Y:S01]  /*16920*/  FMUL R221, R221, R2.reuse ;  /* 0x00000002dddd7220 */ /* 0x080fe20000400000 */
[----:B------:R-:W-:Y:S01]  /*16930*/  @P5 STG.E desc[UR36][R4.64+0x3c4], R218 ;  /* 0x0003c4da04005986 */ /* 0x000fe2000c101924 */
[-C--:B------:R-:W-:Y:S01]  /*16940*/  FMUL R222, R222, R2.reuse ;  /* 0x00000002dede7220 */ /* 0x080fe20000400000 */
[----:B------:R-:W-:Y:S01]  /*16950*/  ISETP.GT.AND P5, PT, R0, 0xf8, P0 ;  /* 0x000000f80000780c */ /* 0x000fe200007a4270 */
[----:B------:R-:W-:Y:S01]  /*16960*/  FMUL R223, R223, R2 ;  /* 0x00000002dfdf7220 */ /* 0x000fe20000400000 */
[----:B------:R-:W-:Y:S01]  /*16970*/  F2FP.TF32.F32.PACK_B R219, R219 ;  /* 0x000000dbffdb723e */ /* 0x000fe200024050ff */
[----:B------:R-:W-:Y:S01]  /*16980*/  USHF.L.U32 UR12, UR8, 0x9, URZ ;  /* 0x00000009080c7899 */ /* 0x000fe2000800063f */
[----:B------:R-:W-:Y:S01]  /*16990*/  F2FP.TF32.F32.PACK_B R220, R220 ;  /* 0x000000dcffdc723e */ /* 0x000fe200024050ff */
[----:B------:R-:W-:Y:S01]  /*169a0*/  USHF.L.U64.HI UR11, UR8, 0x9, UR9 ;  /* 0x00000009080b7899 */ /* 0x000fe20008010209 */
[----:B------:R-:W-:Y:S01]  /*169b0*/  F2FP.TF32.F32.PACK_B R221, R221 ;  /* 0x000000ddffdd723e */ /* 0x000fe200024050ff */
[----:B------:R-:W-:Y:S01]  /*169c0*/  FMUL R224, R224, R2 ;  /* 0x00000002e0e07220 */ /* 0x000fe20000400000 */
[----:B------:R-:W-:Y:S01]  /*169d0*/  F2FP.TF32.F32.PACK_B R222, R222 ;  /* 0x000000deffde723e */ /* 0x000fe200024050ff */
[----:B------:R-:W-:Y:S01]  /*169e0*/  @P2 STG.E desc[UR36][R6.64+0x3c0], R219 ;  /* 0x0003c0db06002986 */ /* 0x000fe2000c101924 */
[----:B------:R-:W-:Y:S01]  /*169f0*/  F2FP.TF32.F32.PACK_B R223, R223 ;  /* 0x000000dfffdf723e */ /* 0x000fe200024050ff */
[----:B0-----:R-:W-:-:S02]  /*16a00*/  IMAD.U32 R9, RZ, RZ, UR12 ;  /* 0x0000000cff097e24 */ /* 0x001fc4000f8e00ff */
[----:B------:R-:W-:Y:S04]  /*16a10*/  @P3 STG.E desc[UR36][R6.64+0x3c4], R220 ;  /* 0x0003c4dc06003986 */ /* 0x000fe8000c101924 */
[----:B------:R-:W-:Y:S01]  /*16a20*/  @P4 STG.E desc[UR36][R4.64+0x3e0], R221 ;  /* 0x0003e0dd04004986 */ /* 0x000fe2000c101924 */
[----:B------:R-:W-:-:S03]  /*16a30*/  ISETP.GT.AND P2, PT, R0, 0xf9, P0 ;  /* 0x000000f90000780c */ /* 0x000fc60000744270 */
[----:B------:R0:W-:Y:S01]  /*16a40*/  @P1 STG.E desc[UR36][R4.64+0x3e4], R222 ;  /* 0x0003e4de04001986 */ /* 0x0001e2000c101924 */
[----:B------:R-:W-:Y:S01]  /*16a50*/  ISETP.GT.AND P1, PT, R16, 0x80, PT ;  /* 0x000000801000780c */ /* 0x000fe20003f24270 */
[----:B-1----:R-:W-:Y:S02]  /*16a60*/  IMAD.U32 R11, RZ, RZ, UR11 ;  /* 0x0000000bff0b7e24 */ /* 0x002fe4000f8e00ff */
[----:B------:R-:W-:Y:S01]  /*16a70*/  @P5 STG.E desc[UR36][R6.64+0x3e0], R223 ;  /* 0x0003e0df06005986 */ /* 0x000fe2000c101924 */
[----:B------:R-:W-:Y:S02]  /*16a80*/  IADD3 R8, P0, P5, R4, UR5, R9 ;  /* 0x0000000504087c10 */ /* 0x000fe4000fd1e009 */
[----:B------:R-:W-:Y:S01]  /*16a90*/  ISETP.GT.AND P3, PT, R0, RZ, P1 ;  /* 0x000000ff0000720c */ /* 0x000fe20000f64270 */
[-C--:B------:R-:W-:Y:S01]  /*16aa0*/  FMUL R3, R24, R2.reuse ;  /* 0x0000000218037220 */ /* 0x080fe20000400000 */
[----:B------:R-:W-:Y:S01]  /*16ab0*/  IADD3.X R9, R5, UR4, R11, P0, P5 ;  /* 0x0000000405097c10 */ /* 0x000fe200087ea40b */
[-C--:B------:R-:W-:Y:S01]  /*16ac0*/  FMUL R25, R25, R2.reuse ;  /* 0x0000000219197220 */ /* 0x080fe20000400000 */
[-C--:B------:R-:W-:Y:S01]  /*16ad0*/  FMUL R27, R27, R2.reuse ;  /* 0x000000021b1b7220 */ /* 0x080fe20000400000 */
[----:B0-----:R-:W-:Y:S01]  /*16ae0*/  IADD3 R4, P5, R4, UR12, RZ ;  /* 0x0000000c04047c10 */ /* 0x001fe2000ffbe0ff */
[-C--:B------:R-:W-:Y:S01]  /*16af0*/  FMUL R29, R29, R2.reuse ;  /* 0x000000021d1d7220 */ /* 0x080fe20000400000 */
[----:B------:R-:W-:Y:S01]  /*16b00*/  ISETP.GT.AND P4, PT, R0, 0x1, P1 ;  /* 0x000000010000780c */ /* 0x000fe20000f84270 */
[----:B------:R-:W-:Y:S01]  /*16b10*/  FMUL R31, R31, R2 ;  /* 0x000000021f1f7220 */ /* 0x000fe20000400000 */
[----:B------:R-:W-:Y:S01]  /*16b20*/  F2FP.TF32.F32.PACK_B R224, R224 ;  /* 0x000000e0ffe0723e */ /* 0x000fe200024050ff */
[-C--:B------:R-:W-:Y:S01]  /*16b30*/  FMUL R33, R33, R2.reuse ;  /* 0x0000000221217220 */ /* 0x080fe20000400000 */
[----:B------:R-:W-:Y:S01]  /*16b40*/  IADD3.X R5, R5, UR11, RZ, P5, !PT ;  /* 0x0000000b05057c10 */ /* 0x000fe2000affe4ff */
[-C--:B------:R-:W-:Y:S01]  /*16b50*/  FMUL R35, R35, R2.reuse ;  /* 0x0000000223237220 */ /* 0x080fe20000400000 */
[----:B------:R-:W-:Y:S01]  /*16b60*/  F2FP.TF32.F32.PACK_B R3, R3 ;  /* 0x00000003ff03723e */ /* 0x000fe200024050ff */
[----:B------:R-:W-:Y:S01]  /*16b70*/  FMUL R37, R37, R2 ;  /* 0x0000000225257220 */ /* 0x000fe20000400000 */
[----:B------:R-:W-:Y:S01]  /*16b80*/  ISETP.GT.AND P0, PT, R16, 0x88, PT ;  /* 0x000000881000780c */ /* 0x000fe20003f04270 */
[----:B------:R-:W-:Y:S01]  /*16b90*/  @P2 STG.E desc[UR36][R6.64+0x3e4], R224 ;  /* 0x0003e4e006002986 */ /* 0x000fe2000c101924 */
[----:B------:R-:W-:-:S02]  /*16ba0*/  F2FP.TF32.F32.PACK_B R25, R25 ;  /* 0x00000019ff19723e */ /* 0x000fc400024050ff */
[C---:B------:R-:W-:Y:S01]  /*16bb0*/  ISETP.GT.AND P2, PT, R0.reuse, RZ, P0 ;  /* 0x000000ff0000720c */ /* 0x040fe20000744270 */
[----:B------:R0:W-:Y:S01]  /*16bc0*/  @P3 STG.E desc[UR36][R4.64], R3 ;  /* 0x0000000304003986 */ /* 0x0001e2000c101924 */
[----:B------:R-:W-:Y:S01]  /*16bd0*/  ISETP.GT.AND P3, PT, R0, 0x1, P0 ;  /* 0x000000010000780c */ /* 0x000fe20000764270 */
[-C--:B------:R-:W-:Y:S01]  /*16be0*/  FMUL R13, R26, R2.reuse ;  /* 0x000000021a0d7220 */ /* 0x080fe20000400000 */
[----:B------:R-:W-:Y:S01]  /*16bf0*/  IADD3 R10, P5, R4, UR5, RZ ;  /* 0x00000005040a7c10 */ /* 0x000fe2000ffbe0ff */
[----:B------:R-:W-:Y:S01]  /*16c00*/  @P4 STG.E desc[UR36][R4.64+0x4], R25 ;  /* 0x0000041904004986 */ /* 0x000fe2000c101924 */
[----:B------:R-:W-:Y:S02]  /*16c10*/  ISETP.GT.AND P4, PT, R0, 0x8, P1 ;  /* 0x000000080000780c */ /* 0x000fe40000f84270 */
[----:B------:R-:W-:Y:S01]  /*16c20*/  IADD3.X R11, R5, UR4, RZ, P5, !PT ;  /* 0x00000004050b7c10 */ /* 0x000fe2000affe4ff */
[-C--:B------:R-:W-:Y:S01]  /*16c30*/  FMUL R39, R39, R2.reuse ;  /* 0x0000000227277220 */ /* 0x080fe20000400000 */
[----:B------:R-:W-:Y:S01]  /*16c40*/  F2FP.TF32.F32.PACK_B R13, R13 ;  /* 0x0000000dff0d723e */ /* 0x000fe200024050ff */
[-C--:B------:R-:W-:Y:S01]  /*16c50*/  FMUL R15, R28, R2.reuse ;  /* 0x000000021c0f7220 */ /* 0x080fe20000400000 */
[----:B------:R-:W-:Y:S01]  /*16c60*/  F2FP.TF32.F32.PACK_B R27, R27 ;  /* 0x0000001bff1b723e */ /* 0x000fe200024050ff */
[----:B------:R-:W-:Y:S01]  /*16c70*/  FMUL R41, R41, R2 ;  /* 0x0000000229297220 */ /* 0x000fe20000400000 */
[----:B------:R-:W-:Y:S01]  /*16c80*/  ISETP.GT.AND P5, PT, R0, 0x9, P1 ;  /* 0x000000090000780c */ /* 0x000fe20000fa4270 */
[----:B------:R-:W-:Y:S01]  /*16c90*/  @P2 STG.E desc[UR36][R10.64], R13 ;  /* 0x0000000d0a002986 */ /* 0x000fe2000c101924 */
[----:B------:R-:W-:-:S03]  /*16ca0*/  F2FP.TF32.F32.PACK_B R15, R15 ;  /* 0x0000000fff0f723e */ /* 0x000fc600024050ff */
[----:B------:R1:W-:Y:S01]  /*16cb0*/  @P3 STG.E desc[UR36][R10.64+0x4], R27 ;  /* 0x0000041b0a003986 */ /* 0x0003e2000c101924 */
[----:B------:R-:W-:Y:S01]  /*16cc0*/  ISETP.GT.AND P3, PT, R0, 0x8, P0 ;  /* 0x000000080000780c */ /* 0x000fe20000764270 */
[-C--:B0-----:R-:W-:Y:S01]  /*16cd0*/  FMUL R3, R30, R2.reuse ;  /* 0x000000021e037220 */ /* 0x081fe20000400000 */
[----:B------:R-:W-:Y:S01]  /*16ce0*/  IADD3 R6, P2, R4, UR5, RZ ;  /* 0x0000000504067c10 */ /* 0x000fe2000ff5e0ff */
[----:B------:R-:W-:Y:S01]  /*16cf0*/  @P4 STG.E desc[UR36][R4.64+0x20], R15 ;  /* 0x0000200f04004986 */ /* 0x000fe2000c101924 */
[----:B------:R-:W-:Y:S02]  /*16d00*/  ISETP.GT.AND P4, PT, R0, 0x9, P0 ;  /* 0x000000090000780c */ /* 0x000fe40000784270 */
[----:B------:R-:W-:Y:S01]  /*16d10*/  F2FP.TF32.F32.PACK_B R29, R29 ;  /* 0x0000001dff1d723e */ /* 0x000fe200024050ff */
[-C--:B------:R-:W-:Y:S01]  /*16d20*/  FMUL R43, R43, R2.reuse ;  /* 0x000000022b2b7220 */ /* 0x080fe20000400000 */
[----:B------:R-:W-:Y:S01]  /*16d30*/  IADD3.X R7, R5, UR4, RZ, P2, !PT ;  /* 0x0000000405077c10 */ /* 0x000fe200097fe4ff */
[----:B------:R-:W-:Y:S01]  /*16d40*/  FMUL R45, R45, R2 ;  /* 0x000000022d2d7220 */ /* 0x000fe20000400000 */
[----:B------:R-:W-:Y:S01]  /*16d50*/  F2FP.TF32.F32.PACK_B R3, R3 ;  /* 0x00000003ff03723e */ /* 0x000fe200024050ff */
[----:B------:R-:W-:Y:S01]  /*16d60*/  @P5 STG.E desc[UR36][R4.64+0x24], R29 ;  /* 0x0000241d04005986 */ /* 0x000fe2000c101924 */
[----:B------:R-:W-:-:S03]  /*16d70*/  F2FP.TF32.F32.PACK_B R31, R31 ;  /* 0x0000001fff1f723e */ /* 0x000fc600024050ff */
[----:B------:R0:W-:Y:S01]  /*16d80*/  @P3 STG.E desc[UR36][R6.64+0x20], R3 ;  /* 0x0000200306003986 */ /* 0x0001e2000c101924 */
[C---:B------:R-:W-:Y:S02]  /*16d90*/  ISETP.GT.AND P3, PT, R0.reuse, 0x10, P0 ;  /* 0x000000100000780c */ /* 0x040fe40000764270 */
[C---:B------:R-:W-:Y:S01]  /*16da0*/  ISETP.GT.AND P5, PT, R0.reuse, 0x10, P1 ;  /* 0x000000100000780c */ /* 0x040fe20000fa4270 */
[----:B------:R-:W-:Y:S01]  /*16db0*/  @P4 STG.E desc[UR36][R8.64+0x24], R31 ;  /* 0x0000241f08004986 */ /* 0x000fe2000c101924 */
[----:B------:R-:W-:Y:S01]  /*16dc0*/  ISETP.GT.AND P2, PT, R0, 0x11, P1 ;  /* 0x000000110000780c */ /* 0x000fe20000f44270 */
[-C--:B------:R-:W-:Y:S01]  /*16dd0*/  FMUL R19, R32, R2.reuse ;  /* 0x0000000220137220 */ /* 0x080fe20000400000 */
[----:B------:R-:W-:Y:S01]  /*16de0*/  ISETP.GT.AND P4, PT, R0, 0x11, P0 ;  /* 0x000000110000780c */ /* 0x000fe20000784270 */
[-C--:B-1----:R-:W-:Y:S01]  /*16df0*/  FMUL R11, R34, R2.reuse ;  /* 0x00000002220b7220 */ /* 0x082fe20000400000 */
[----:B------:R-:W-:Y:S01]  /*16e00*/  F2FP.TF32.F32.PACK_B R33, R33 ;  /* 0x00000021ff21723e */ /* 0x000fe200024050ff */
[-C--:B------:R-:W-:Y:S01]  /*16e10*/  FMUL R47, R47, R2.reuse ;  /* 0x000000022f2f7220 */ /* 0x080fe20000400000 */
[----:B------:R-:W-:Y:S01]  /*16e20*/  F2FP.TF32.F32.PACK_B R19, R19 ;  /* 0x00000013ff13723e */ /* 0x000fe200024050ff */
[----:B------:R-:W-:Y:S01]  /*16e30*/  FMUL R49, R49, R2 ;  /* 0x0000000231317220 */ /* 0x000fe20000400000 */
[----:B------:R-:W-:Y:S01]  /*16e40*/  F2FP.TF32.F32.PACK_B R11, R11 ;  /* 0x0000000bff0b723e */ /* 0x000fe200024050ff */
[----:B0-----:R-:W-:-:S02]  /*16e50*/  @P3 IMAD.MOV.U32 R6, RZ, RZ, R8 ;  /* 0x000000ffff063224 */ /* 0x001fc400078e0008 */
[----:B------:R-:W-:Y:S01]  /*16e60*/  FMUL R51, R51, R2 ;  /* 0x0000000233337220 */ /* 0x000fe20000400000 */
[----:B------:R-:W-:Y:S01]  /*16e70*/  @P3 IMAD.MOV.U32 R7, RZ, RZ, R9 ;  /* 0x000000ffff073224 */ /* 0x000fe200078e0009 */
[----:B------:R-:W-:Y:S01]  /*16e80*/  @P5 STG.E desc[UR36][R4.64+0x40], R19 ;  /* 0x0000401304005986 */ /* 0x000fe2000c101924 */
[----:B------:R-:W-:-:S03]  /*16e90*/  F2FP.TF32.F32.PACK_B R35, R35 ;  /* 0x00000023ff23723e */ /* 0x000fc600024050ff */
[----:B------:R-:W-:Y:S04]  /*16ea0*/  @P2 STG.E desc[UR36][R4.64+0x44], R33 ;  /* 0x0000442104002986 */ /* 0x000fe8000c101924 */
[----:B------:R0:W-:Y:S01]  /*16eb0*/  @P3 STG.E desc[UR36][R6.64+0x40], R11 ;  /* 0x0000400b06003986 */ /* 0x0001e2000c101924 */
[C---:B------:R-:W-:Y:S02]  /*16ec0*/  ISETP.GT.AND P3, PT, R0.reuse, 0x18, P0 ;  /* 0x000000180000780c */ /* 0x040fe40000764270 */
[C---:B------:R-:W-:Y:S01]  /*16ed0*/  ISETP.GT.AND P5, PT, R0.reuse, 0x18, P1 ;  /* 0x000000180000780c */ /* 0x040fe20000fa4270 */
[-C--:B------:R-:W-:Y:S01]  /*16ee0*/  FMUL R53, R53, R2.reuse ;  /* 0x0000000235357220 */ /* 0x080fe20000400000 */
[----:B------:R-:W-:Y:S01]  /*16ef0*/  ISETP.GT.AND P2, PT, R0, 0x19, P1 ;  /* 0x000000190000780c */ /* 0x000fe20000f44270 */
[-C--:B------:R-:W-:Y:S01]  /*16f00*/  FMUL R55, R55, R2.reuse ;  /* 0x0000000237377220 */ /* 0x080fe20000400000 */
[-C--:B------:R-:W-:Y:S01]  /*16f10*/  FMUL R57, R57, R2.reuse ;  /* 0x0000000239397220 */ /* 0x080fe20000400000 */
[-C--:B------:R-:W-:Y:S01]  /*16f20*/  FMUL R59, R59, R2.reuse ;  /* 0x000000023b3b7220 */ /* 0x080fe20000400000 */
[-C--:B------:R-:W-:Y:S01]  /*16f30*/  FMUL R61, R61, R2.reuse ;  /* 0x000000023d3d7220 */ /* 0x080fe20000400000 */
[-C--:B------:R-:W-:Y:S01]  /*16f40*/  FMUL R63, R63, R2.reuse ;  /* 0x000000023f3f7220 */ /* 0x080fe20000400000 */
[----:B------:R-:W-:Y:S01]  /*16f50*/  FMUL R65, R65, R2 ;  /* 0x0000000241417220 */ /* 0x000fe20000400000 */
[----:B0-----:R-:W-:Y:S01]  /*16f60*/  @P4 MOV R6, R8 ;  /* 0x0000000800064202 */ /* 0x001fe20000000f00 */
[----:B------:R-:W-:-:S02]  /*16f70*/  @P4 IMAD.MOV.U32 R7, RZ, RZ, R9 ;  /* 0x000000ffff074224 */ /* 0x000fc400078e0009 */
[-C--:B------:R-:W-:Y:S01]  /*16f80*/  FMUL R13, R36, R2.reuse ;  /* 0x00000002240d7220 */ /* 0x080fe20000400000 */
[-C--:B------:R-:W-:Y:S01]  /*16f90*/  FMUL R3, R38, R2.reuse ;  /* 0x0000000226037220 */ /* 0x080fe20000400000 */
[-C--:B------:R-:W-:Y:S01]  /*16fa0*/  FMUL R67, R67, R2.reuse ;  /* 0x0000000243437220 */ /* 0x080fe20000400000 */
[-C--:B------:R-:W-:Y:S01]  /*16fb0*/  FMUL R69, R69, R2.reuse ;  /* 0x0000000245457220 */ /* 0x080fe20000400000 */
[----:B------:R0:W-:Y:S01]  /*16fc0*/  @P4 STG.E desc[UR36][R6.64+0x44], R35 ;  /* 0x0000442306004986 */ /* 0x0001e2000c101924 */
[----:B------:R-:W-:Y:S02]  /*16fd0*/  ISETP.GT.AND P4, PT, R0, 0x19, P0 ;  /* 0x000000190000780c */ /* 0x000fe40000784270 */
[----:B------:R-:W-:Y:S01]  /*16fe0*/  F2FP.TF32.F32.PACK_B R13, R13 ;  /* 0x0000000dff0d723e */ /* 0x000fe200024050ff */
[-C--:B------:R-:W-:Y:S01]  /*16ff0*/  FMUL R71, R71, R2.reuse ;  /* 0x0000000247477220 */ /* 0x080fe20000400000 */
[----:B------:R-:W-:Y:S01]  /*17000*/  F2FP.TF32.F32.PACK_B R37, R37 ;  /* 0x00000025ff25723e */ /* 0x000fe200024050ff */
[----:B------:R-:W-:Y:S01]  /*17010*/  FMUL R73, R73, R2 ;  /* 0x0000000249497220 */ /* 0x000fe20000400000 */
[----:B------:R-:W-:Y:S01]  /*17020*/  F2FP.TF32.F32.PACK_B R3, R3 ;  /* 0x00000003ff03723e */ /* 0x000fe200024050ff */
[----:B------:R-:W-:Y:S01]  /*17030*/  @P5 STG.E desc[UR36][R4.64+0x60], R13 ;  /* 0x0000600d04005986 */ /* 0x000fe2000c101924 */
[----:B0-----:R-:W-:-:S02]  /*17040*/  @P3 IMAD.MOV.U32 R6, RZ, RZ, R8 ;  /* 0x000000ffff063224 */ /* 0x001fc400078e0008 */
[----:B------:R-:W-:Y:S01]  /*17050*/  FMUL R75, R75, R2 ;  /* 0x000000024b4b7220 */ /* 0x000fe20000400000 */
[----:B------:R-:W-:Y:S01]  /*17060*/  @P3 IMAD.MOV.U32 R7, RZ, RZ, R9 ;  /* 0x000000ffff073224 */ /* 0x000fe200078e0009 */
[----:B------:R-:W-:Y:S01]  /*17070*/  @P2 STG.E desc[UR36][R4.64+0x64], R37 ;  /* 0x0000642504002986 */ /* 0x000fe2000c101924 */
[----:B------:R-:W-:-:S03]  /*17080*/  F2FP.TF32.F32.PACK_B R39, R39 ;  /* 0x00000027ff27723e */ /* 0x000fc600024050ff */
[----:B------:R0:W-:Y:S01]  /*17090*/  @P3 STG.E desc[UR36][R6.64+0x60], R3 ;  /* 0x0000600306003986 */ /* 0x0001e2000c101924 */
[C---:B------:R-:W-:Y:S02]  /*170a0*/  ISETP.GT.AND P3, PT, R0.reuse, 0x20, P0 ;  /* 0x000000200000780c */ /* 0x040fe40000764270 */
[C---:B------:R-:W-:Y:S01]  /*170b0*/  ISETP.GT.AND P5, PT, R0.reuse, 0x20, P1 ;  /* 0x000000200000780c */ /* 0x040fe20000fa4270 */
[-C--:B------:R-:W-:Y:S01]  /*170c0*/  FMUL R77, R77, R2.reuse ;  /* 0x000000024d4d7220 */ /* 0x080fe20000400000 */
[----:B------:R-:W-:Y:S01]  /*170d0*/  ISETP.GT.AND P2, PT, R0, 0x21, P1 ;  /* 0x000000210000780c */ /* 0x000fe20000f44270 */
[-C--:B------:R-:W-:Y:S01]  /*170e0*/  FMUL R79, R79, R2.reuse ;  /* 0x000000024f4f7220 */ /* 0x080fe20000400000 */
[-C--:B------:R-:W-:Y:S01]  /*170f0*/  FMUL R81, R81, R2.reuse ;  /* 0x0000000251517220 */ /* 0x080fe20000400000 */
[----:B------:R-:W-:Y:S01]  /*17100*/  FMUL R83, R83, R2 ;  /* 0x0000000253537220 */ /* 0x000fe20000400000 */
[----:B------:R-:W2:Y:S01]  /*17110*/  LDL.LU R146, [R1+0x22c] ;  /* 0x00022c0001927983 */ /* 0x000ea20000300800 */
[----:B0-----:R-:W-:-:S02]  /*17120*/  @P4 IMAD.MOV.U32 R6, RZ, RZ, R8 ;  /* 0x000000ffff064224 */ /* 0x001fc400078e0008 */
[----:B------:R-:W-:Y:S02]  /*17130*/  @P4 IMAD.MOV.U32 R7, RZ, RZ, R9 ;  /* 0x000000ffff074224 */ /* 0x000fe400078e0009 */
[-C--:B------:R-:W-:Y:S01]  /*17140*/  FMUL R11, R40, R2.reuse ;  /* 0x00000002280b7220 */ /* 0x080fe20000400000 */
[-C--:B------:R-:W-:Y:S01]  /*17150*/  FMUL R13, R42, R2.reuse ;  /* 0x000000022a0d7220 */ /* 0x080fe20000400000 */
[----:B------:R-:W-:Y:S02]  /*17160*/  F2FP.TF32.F32.PACK_B R41, R41 ;  /* 0x00000029ff29723e */ /* 0x000fe400024050ff */
[----:B------:R-:W-:Y:S01]  /*17170*/  F2FP.TF32.F32.PACK_B R43, R43 ;  /* 0x0000002bff2b723e */ /* 0x000fe200024050ff */
[----:B------:R0:W-:Y:S01]  /*17180*/  @P4 STG.E desc[UR36][R6.64+0x64], R39 ;  /* 0x0000642706004986 */ /* 0x0001e2000c101924 */
[----:B------:R-:W-:Y:S02]  /*17190*/  ISETP.GT.AND P4, PT, R0, 0x21, P0 ;  /* 0x000000210000780c */ /* 0x000fe40000784270 */
[----:B------:R-:W-:Y:S01]  /*171a0*/  F2FP.TF32.F32.PACK_B R11, R11 ;  /* 0x0000000bff0b723e */ /* 0x000fe200024050ff */
[----:B------:R-:W-:Y:S01]  /*171b0*/  FMUL R3, R44, R2 ;  /* 0x000000022c037220 */ /* 0x000fe20000400000 */
[----:B------:R-:W-:Y:S01]  /*171c0*/  F2FP.TF32.F32.PACK_B R13, R13 ;  /* 0x0000000dff0d723e */ /* 0x000fe200024050ff */
[----:B------:R-:W-:Y:S01]  /*171d0*/  @P2 STG.E desc[UR36][R4.64+0x84], R41 ;  /* 0x0000842904002986 */ /* 0x000fe2000c101924 */
[----:B------:R-:W-:-:S02]  /*171e0*/  F2FP.TF32.F32.PACK_B R45, R45 ;  /* 0x0000002dff2d723e */ /* 0x000fc400024050ff */
[----:B------:R-:W-:Y:S01]  /*171f0*/  F2FP.TF32.F32.PACK_B R47, R47 ;  /* 0x0000002fff2f723e */ /* 0x000fe200024050ff */
[----:B------:R-:W3:Y:S01]  /*17200*/  LDL.LU R147, [R1+0x228] ;  /* 0x0002280001937983 */ /* 0x000ee20000300800 */
[----:B0-----:R-:W-:Y:S02]  /*17210*/  @P3 IMAD.MOV.U32 R6, RZ, RZ, R8 ;  /* 0x000000ffff063224 */ /* 0x001fe400078e0008 */
[----:B------:R-:W-:Y:S01]  /*17220*/  @P3 IMAD.MOV.U32 R7, RZ, RZ, R9 ;  /* 0x000000ffff073224 */ /* 0x000fe200078e0009 */
[----:B------:R0:W-:Y:S04]  /*17230*/  @P5 STG.E desc[UR36][R4.64+0x80], R11 ;  /* 0x0000800b04005986 */ /* 0x0001e8000c101924 */
[----:B------:R1:W-:Y:S01]  /*17240*/  @P3 STG.E desc[UR36][R6.64+0x80], R13 ;  /* 0x0000800d06003986 */ /* 0x0003e2000c101924 */
[----:B------:R-:W-:-:S02]  /*17250*/  ISETP.GT.AND P3, PT, R0, 0x28, P0 ;  /* 0x000000280000780c */ /* 0x000fc40000764270 */
[C---:B------:R-:W-:Y:S01]  /*17260*/  ISETP.GT.AND P5, PT, R0.reuse, 0x28, P1 ;  /* 0x000000280000780c */ /* 0x040fe20000fa4270 */
[----:B------:R-:W4:Y:S01]  /*17270*/  LDL.LU R148, [R1+0x224] ;  /* 0x0002240001947983 */ /* 0x000f220000300800 */
[----:B------:R-:W-:Y:S01]  /*17280*/  ISETP.GT.AND P2, PT, R0, 0x29, P1 ;  /* 0x000000290000780c */ /* 0x000fe20000f44270 */
[-C--:B0-----:R-:W-:Y:S01]  /*17290*/  FMUL R11, R46, R2.reuse ;  /* 0x000000022e0b7220 */ /* 0x081fe20000400000 */
[----:B------:R-:W-:Y:S01]  /*172a0*/  F2FP.TF32.F32.PACK_B R3, R3 ;  /* 0x00000003ff03723e */ /* 0x000fe200024050ff */
[----:B------:R-:W4:Y:S01]  /*172b0*/  LDL.LU R149, [R1+0x220] ;  /* 0x0002200001957983 */ /* 0x000f220000300800 */
[----:B-1----:R-:W-:Y:S02]  /*172c0*/  @P4 IMAD.MOV.U32 R6, RZ, RZ, R8 ;  /* 0x000000ffff064224 */ /* 0x002fe400078e0008 */
[----:B------:R-:W-:Y:S01]  /*172d0*/  @P4 IMAD.MOV.U32 R7, RZ, RZ, R9 ;  /* 0x000000ffff074224 */ /* 0x000fe200078e0009 */
[----:B------:R-:W-:Y:S01]  /*172e0*/  F2FP.TF32.F32.PACK_B R11, R11 ;  /* 0x0000000bff0b723e */ /* 0x000fe200024050ff */
[-C--:B------:R-:W-:Y:S01]  /*172f0*/  FMUL R13, R48, R2.reuse ;  /* 0x00000002300d7220 */ /* 0x080fe20000400000 */
[----:B------:R-:W-:Y:S01]  /*17300*/  F2FP.TF32.F32.PACK_B R49, R49 ;  /* 0x00000031ff31723e */ /* 0x000fe200024050ff */
[----:B------:R-:W-:Y:S01]  /*17310*/  FMUL R85, R85, R2 ;  /* 0x0000000255557220 */ /* 0x000fe20000400000 */
[----:B------:R0:W-:Y:S01]  /*17320*/  @P4 STG.E desc[UR36][R6.64+0x84], R43 ;  /* 0x0000842b06004986 */ /* 0x0001e2000c101924 */
[----:B------:R-:W-:-:S03]  /*17330*/  ISETP.GT.AND P4, PT, R0, 0x29, P0 ;  /* 0x000000290000780c */ /* 0x000fc60000784270 */
[----:B------:R1:W-:Y:S04]  /*17340*/  @P5 STG.E desc[UR36][R4.64+0xa0], R3 ;  /* 0x0000a00304005986 */ /* 0x0003e8000c101924 */
[----:B------:R-:W-:Y:S01]  /*17350*/  @P2 STG.E desc[UR36][R4.64+0xa4], R45 ;  /* 0x0000a42d04002986 */ /* 0x000fe2000c101924 */
[----:B0-----:R-:W-:Y:S01]  /*17360*/  @P3 IMAD.MOV.U32 R6, RZ, RZ, R8 ;  /* 0x000000ffff063224 */ /* 0x001fe200078e0008 */
[----:B------:R-:W-:Y:S01]  /*17370*/  F2FP.TF32.F32.PACK_B R51, R51 ;  /* 0x00000033ff33723e */ /* 0x000fe200024050ff */
[----:B------:R-:W-:Y:S01]  /*17380*/  @P3 IMAD.MOV.U32 R7, RZ, RZ, R9 ;  /* 0x000000ffff073224 */ /* 0x000fe200078e0009 */
[----:B------:R-:W-:Y:S01]  /*17390*/  F2FP.TF32.F32.PACK_B R53, R53 ;  /* 0x00000035ff35723e */ /* 0x000fe200024050ff */
[----:B------:R-:W4:Y:S04]  /*173a0*/  LDL.LU R150, [R1+0x21c] ;  /* 0x00021c0001967983 */ /* 0x000f280000300800 */
[----:B------:R0:W-:Y:S01]  /*173b0*/  @P3 STG.E desc[UR36][R6.64+0xa0], R11 ;  /* 0x0000a00b06003986 */ /* 0x0001e2000c101924 */
[----:B------:R-:W-:-:S02]  /*173c0*/  ISETP.GT.AND P3, PT, R0, 0x30, P0 ;  /* 0x000000300000780c */ /* 0x000fc40000764270 */
[----:B------:R-:W-:Y:S01]  /*173d0*/  ISETP.GT.AND P5, PT, R0, 0x30, P1 ;  /* 0x000000300000780c */ /* 0x000fe20000fa4270 */
[----:B-1----:R-:W-:Y:S01]  /*173e0*/  FMUL R3, R50, R2 ;  /* 0x0000000232037220 */ /* 0x002fe20000400000 */
[----:B------:R-:W-:Y:S01]  /*173f0*/  ISETP.GT.AND P2, PT, R0, 0x31, P1 ;  /* 0x000000310000780c */ /* 0x000fe20000f44270 */
[----:B------:R-:W4:Y:S01]  /*17400*/  LDL.LU R151, [R1+0x218] ;  /* 0x0002180001977983 */ /* 0x000f220000300800 */
[----:B0-----:R-:W-:Y:S01]  /*17410*/  @P4 MOV R6, R8 ;  /* 0x0000000800064202 */ /* 0x001fe20000000f00 */
        /* <DEDUP_REMOVED lines=13> */
[-C--:B------:R-:W-:Y:S01]  /*174f0*/  FMUL R89, R89, R2.reuse ;  /* 0x0000000259597220 */ /* 0x080fe20000400000 */
[----:B------:R-:W-:Y:S01]  /*17500*/  F2FP.TF32.F32.PACK_B R59, R59 ;  /* 0x0000003bff3b723e */ /* 0x000fe200024050ff */
[----:B------:R-:W-:Y:S01]  /*17510*/  FMUL R91, R91, R2 ;  /* 0x000000025b5b7220 */ /* 0x000fe20000400000 */
[----:B------:R0:W-:Y:S01]  /*17520*/  @P3 STG.E desc[UR36][R6.64+0xc0], R3 ;  /* 0x0000c00306003986 */ /* 0x0001e2000c101924 */
[----:B------:R-:W-:-:S02]  /*17530*/  ISETP.GT.AND P3, PT, R0, 0x38, P0 ;  /* 0x000000380000780c */ /* 0x000fc40000764270 */
[C---:B------:R-:W-:Y:S01]  /*17540*/  ISETP.GT.AND P5, PT, R0.reuse, 0x38, P1 ;  /* 0x000000380000780c */ /* 0x040fe20000fa4270 */
[-C--:B------:R-:W-:Y:S01]  /*17550*/  FMUL R93, R93, R2.reuse ;  /* 0x000000025d5d7220 */ /* 0x080fe20000400000 */
[----:B------:R-:W-:Y:S01]  /*17560*/  ISETP.GT.AND P2, PT, R0, 0x39, P1 ;  /* 0x000000390000780c */ /* 0x000fe20000f44270 */
[----:B------:R2:W5:Y:S01]  /*17570*/  LDL.LU R152, [R1+0x214] ;  /* 0x0002140001987983 */ /* 0x0005620000300800 */
[-C--:B-1----:R-:W-:Y:S01]  /*17580*/  FMUL R13, R54, R2.reuse ;  /* 0x00000002360d7220 */ /* 0x082fe20000400000 */
[----:B------:R-:W-:Y:S02]  /*17590*/  F2FP.TF32.F32.PACK_B R11, R11 ;  /* 0x0000000bff0b723e */ /* 0x000fe400024050ff */
[----:B------:R-:W-:Y:S01]  /*175a0*/  F2FP.TF32.F32.PACK_B R61, R61 ;  /* 0x0000003dff3d723e */ /* 0x000fe200024050ff */
[----:B------:R1:W5:Y:S01]  /*175b0*/  LDL.LU R17, [R1+0x210] ;  /* 0x0002100001117983 */ /* 0x0003620000300800 */
[----:B0-----:R-:W-:Y:S02]  /*175c0*/  @P4 IMAD.MOV.U32 R6, RZ, RZ, R8 ;  /* 0x000000ffff064224 */ /* 0x001fe400078e0008 */
[----:B------:R-:W-:Y:S01]  /*175d0*/  @P4 IMAD.MOV.U32 R7, RZ, RZ, R9 ;  /* 0x000000ffff074224 */ /* 0x000fe200078e0009 */
[----:B------:R-:W-:Y:S01]  /*175e0*/  F2FP.TF32.F32.PACK_B R13, R13 ;  /* 0x0000000dff0d723e */ /* 0x000fe200024050ff */
[----:B------:R-:W-:Y:S01]  /*175f0*/  FMUL R3, R56, R2 ;  /* 0x0000000238037220 */ /* 0x000fe20000400000 */
[----:B------:R-:W-:Y:S01]  /*17600*/  F2FP.TF32.F32.PACK_B R63, R63 ;  /* 0x0000003fff3f723e */ /* 0x000fe200024050ff */
[----:B------:R1:W5:Y:S04]  /*17610*/  LDL.LU R16, [R1+0x20c] ;  /* 0x00020c0001107983 */ /* 0x0003680000300800 */
[----:B------:R0:W-:Y:S01]  /*17620*/  @P4 STG.E desc[UR36][R6.64+0xc4], R51 ;  /* 0x0000c43306004986 */ /* 0x0001e2000c101924 */
[----:B------:R-:W-:-:S03]  /*17630*/  ISETP.GT.AND P4, PT, R0, 0x39, P0 ;  /* 0x000000390000780c */ /* 0x000fc60000784270 */
[----:B------:R-:W-:Y:S04]  /*17640*/  @P5 STG.E desc[UR36][R4.64+0xe0], R11 ;  /* 0x0000e00b04005986 */ /* 0x000fe8000c101924 */
[----:B------:R-:W-:Y:S01]  /*17650*/  @P2 STG.E desc[UR36][R4.64+0xe4], R53 ;  /* 0x0000e43504002986 */ /* 0x000fe2000c101924 */
[----:B0-----:R-:W-:Y:S02]  /*17660*/  @P3 IMAD.MOV.U32 R6, RZ, RZ, R8 ;  /* 0x000000ffff063224 */ /* 0x001fe400078e0008 */
[----:B------:R-:W-:-:S05]  /*17670*/  @P3 IMAD.MOV.U32 R7, RZ, RZ, R9 ;  /* 0x000000ffff073224 */ /* 0x000fca00078e0009 */
[----:B------:R0:W-:Y:S01]  /*17680*/  @P3 STG.E desc[UR36][R6.64+0xe0], R13 ;  /* 0x0000e00d06003986 */ /* 0x0001e2000c101924 */
[C---:B------:R-:W-:Y:S02]  /*17690*/  ISETP.GT.AND P3, PT, R0.reuse, 0x40, P0 ;  /* 0x000000400000780c */ /* 0x040fe40000764270 */
[C---:B------:R-:W-:Y:S02]  /*176a0*/  ISETP.GT.AND P5, PT, R0.reuse, 0x40, P1 ;  /* 0x000000400000780c */ /* 0x040fe40000fa4270 */
[----:B------:R-:W-:Y:S01]  /*176b0*/  ISETP.GT.AND P2, PT, R0, 0x41, P1 ;  /* 0x000000410000780c */ /* 0x000fe20000f44270 */
[----:B0-----:R-:W-:Y:S02]  /*176c0*/  @P4 IMAD.MOV.U32 R6, RZ, RZ, R8 ;  /* 0x000000ffff064224 */ /* 0x001fe400078e0008 */
[----:B------:R-:W-:Y:S02]  /*176d0*/  @P4 IMAD.MOV.U32 R7, RZ, RZ, R9 ;  /* 0x000000ffff074224 */ /* 0x000fe400078e0009 */
[----:B------:R-:W-:-:S03]  /*176e0*/  FMUL R11, R58, R2 ;  /* 0x000000023a0b7220 */ /* 0x000fc60000400000 */
[----:B------:R0:W-:Y:S01]  /*176f0*/  @P4 STG.E desc[UR36][R6.64+0xe4], R55 ;  /* 0x0000e43706004986 */ /* 0x0001e2000c101924 */
[C---:B------:R-:W-:Y:S02]  /*17700*/  ISETP.GT.AND P4, PT, R0.reuse, 0x41, P0 ;  /* 0x000000410000780c */ /* 0x040fe40000784270 */
[----:B------:R-:W-:Y:S02]  /*17710*/  F2FP.TF32.F32.PACK_B R3, R3 ;  /* 0x00000003ff03723e */ /* 0x000fe400024050ff */
[----:B------:R-:W-:Y:S01]  /*17720*/  F2FP.TF32.F32.PACK_B R11, R11 ;  /* 0x0000000bff0b723e */ /* 0x000fe200024050ff */
[----:B------:R-:W-:Y:S01]  /*17730*/  @P2 STG.E desc[UR36][R4.64+0x104], R57 ;  /* 0x0001043904002986 */ /* 0x000fe2000c101924 */
[----:B0-----:R-:W-:Y:S02]  /*17740*/  @P3 IMAD.MOV.U32 R6, RZ, RZ, R8 ;  /* 0x000000ffff063224 */ /* 0x001fe400078e0008 */
[----:B------:R-:W-:Y:S01]  /*17750*/  @P3 IMAD.MOV.U32 R7, RZ, RZ, R9 ;  /* 0x000000ffff073224 */ /* 0x000fe200078e0009 */
[----:B------:R-:W-:Y:S04]  /*17760*/  @P5 STG.E desc[UR36][R4.64+0x100], R3 ;  /* 0x0001000304005986 */ /* 0x000fe8000c101924 */
[----:B------:R0:W-:Y:S01]  /*17770*/  @P3 STG.E desc[UR36][R6.64+0x100], R11 ;  /* 0x0001000b06003986 */ /* 0x0001e2000c101924 */
[----:B------:R-:W-:-:S02]  /*17780*/  ISETP.GT.AND P3, PT, R0, 0x48, P0 ;  /* 0x000000480000780c */ /* 0x000fc40000764270 */
[C---:B------:R-:W-:Y:S02]  /*17790*/  ISETP.GT.AND P5, PT, R0.reuse, 0x48, P1 ;  /* 0x000000480000780c */ /* 0x040fe40000fa4270 */
[----:B------:R-:W-:Y:S02]  /*177a0*/  ISETP.GT.AND P2, PT, R0, 0x49, P1 ;  /* 0x000000490000780c */ /* 0x000fe40000f44270 */
[----:B0-----:R-:W-:Y:S01]  /*177b0*/  @P4 MOV R6, R8 ;  /* 0x0000000800064202 */ /* 0x001fe20000000f00 */
[----:B------:R-:W-:Y:S02]  /*177c0*/  @P4 IMAD.MOV.U32 R7, RZ, RZ, R9 ;  /* 0x000000ffff074224 */ /* 0x000fe400078e0009 */
[-C--:B------:R-:W-:Y:S01]  /*177d0*/  FMUL R13, R60, R2.reuse ;  /* 0x000000023c0d7220 */ /* 0x080fe20000400000 */
[----:B------:R-:W-:Y:S02]  /*177e0*/  FMUL R3, R62, R2 ;  /* 0x000000023e037220 */ /* 0x000fe40000400000 */
[----:B------:R0:W-:Y:S01]  /*177f0*/  @P4 STG.E desc[UR36][R6.64+0x104], R59 ;  /* 0x0001043b06004986 */ /* 0x0001e2000c101924 */
[----:B------:R-:W-:-:S02]  /*17800*/  ISETP.GT.AND P4, PT, R0, 0x49, P0 ;  /* 0x000000490000780c */ /* 0x000fc40000784270 */
        /* <DEDUP_REMOVED lines=9> */
[----:B------:R-:W-:Y:S01]  /*178a0*/  ISETP.GT.AND P2, PT, R0, 0x51, P1 ;  /* 0x000000510000780c */ /* 0x000fe20000f44270 */
[----:B0-----:R-:W-:Y:S02]  /*178b0*/  @P4 IMAD.MOV.U32 R6, RZ, RZ, R8 ;  /* 0x000000ffff064224 */ /* 0x001fe400078e0008 */
[----:B------:R-:W-:Y:S02]  /*178c0*/  @P4 IMAD.MOV.U32 R7, RZ, RZ, R9 ;  /* 0x000000ffff074224 */ /* 0x000fe400078e0009 */
[-C--:B------:R-:W-:Y:S01]  /*178d0*/  FMUL R11, R64, R2.reuse ;  /* 0x00000002400b7220 */ /* 0x080fe20000400000 */
[----:B------:R-:W-:Y:S02]  /*178e0*/  FMUL R13, R66, R2 ;  /* 0x00000002420d7220 */ /* 0x000fe40000400000 */
[----:B------:R0:W-:Y:S01]  /*178f0*/  @P4 STG.E desc[UR36][R6.64+0x124], R63 ;  /* 0x0001243f06004986 */ /* 0x0001e2000c101924 */
[----:B------:R-:W-:-:S02]  /*17900*/  ISETP.GT.AND P4, PT, R0, 0x51, P0 ;  /* 0x000000510000780c */ /* 0x000fc40000784270 */
[----:B------:R-:W-:Y:S02]  /*17910*/  F2FP.TF32.F32.PACK_B R11, R11 ;  /* 0x0000000bff0b723e */ /* 0x000fe400024050ff */
[----:B------:R-:W-:Y:S02]  /*17920*/  F2FP.TF32.F32.PACK_B R65, R65 ;  /* 0x00000041ff41723e */ /* 0x000fe400024050ff */
[----:B------:R-:W-:Y:S01]  /*17930*/  F2FP.TF32.F32.PACK_B R13, R13 ;  /* 0x0000000dff0d723e */ /* 0x000fe200024050ff */
[----:B------:R-:W-:Y:S01]  /*17940*/  @P5 STG.E desc[UR36][R4.64+0x140], R11 ;  /* 0x0001400b04005986 */ /* 0x000fe2000c101924 */
[----:B0-----:R-:W-:Y:S02]  /*17950*/  @P3 IMAD.MOV.U32 R6, RZ, RZ, R8 ;  /* 0x000000ffff063224 */ /* 0x001fe400078e0008 */
[----:B------:R-:W-:Y:S01]  /*17960*/  @P3 IMAD.MOV.U32 R7, RZ, RZ, R9 ;  /* 0x000000ffff073224 */ /* 0x000fe200078e0009 */
[----:B------:R-:W-:Y:S01]  /*17970*/  @P2 STG.E desc[UR36][R4.64+0x144], R65 ;  /* 0x0001444104002986 */ /* 0x000fe2000c101924 */
[----:B------:R-:W-:-:S03]  /*17980*/  F2FP.TF32.F32.PACK_B R67, R67 ;  /* 0x00000043ff43723e */ /* 0x000fc600024050ff */
[----:B------:R0:W-:Y:S01]  /*17990*/  @P3 STG.E desc[UR36][R6.64+0x140], R13 ;  /* 0x0001400d06003986 */ /* 0x0001e2000c101924 */
[C---:B------:R-:W-:Y:S02]  /*179a0*/  ISETP.GT.AND P3, PT, R0.reuse, 0x58, P0 ;  /* 0x000000580000780c */ /* 0x040fe40000764270 */
[C---:B------:R-:W-:Y:S02]  /*179b0*/  ISETP.GT.AND P5, PT, R0.reuse, 0x58, P1 ;  /* 0x000000580000780c */ /* 0x040fe40000fa4270 */
[----:B------:R-:W-:Y:S01]  /*179c0*/  ISETP.GT.AND P2, PT, R0, 0x59, P1 ;  /* 0x000000590000780c */ /* 0x000fe20000f44270 */
[----:B0-----:R-:W-:Y:S02]  /*179d0*/  @P4 IMAD.MOV.U32 R6, RZ, RZ, R8 ;  /* 0x000000ffff064224 */ /* 0x001fe400078e0008 */
[----:B------:R-:W-:Y:S02]  /*179e0*/  @P4 IMAD.MOV.U32 R7, RZ, RZ, R9 ;  /* 0x000000ffff074224 */ /* 0x000fe400078e0009 */
[-C--:B------:R-:W-:Y:S01]  /*179f0*/  FMUL R3, R68, R2.reuse ;  /* 0x0000000244037220 */ /* 0x080fe20000400000 */
[----:B------:R-:W-:-:S02]  /*17a00*/  FMUL R11, R70, R2 ;  /* 0x00000002460b7220 */ /* 0x000fc40000400000 */
[----:B------:R0:W-:Y:S01]  /*17a10*/  @P4 STG.E desc[UR36][R6.64+0x144], R67 ;  /* 0x0001444306004986 */ /* 0x0001e2000c101924 */
[----:B------:R-:W-:Y:S02]  /*17a20*/  ISETP.GT.AND P4, PT, R0, 0x59, P0 ;  /* 0x000000590000780c */ /* 0x000fe40000784270 */
        /* <DEDUP_REMOVED lines=11> */
[----:B------:R-:W-:Y:S02]  /*17ae0*/  ISETP.GT.AND P2, PT, R0, 0x61, P1 ;  /* 0x000000610000780c */ /* 0x000fe40000f44270 */
[----:B0-----:R-:W-:Y:S01]  /*17af0*/  @P4 MOV R6, R8 ;  /* 0x0000000800064202 */ /* 0x001fe20000000f00 */
        /* <DEDUP_REMOVED lines=96> */
[----:B------:R-:W-:Y:S01]  /*18100*/  F2FP.TF32.F32.PACK_B R93, R93 ;  /* 0x0000005dff5d723e */ /* 0x000fe200024050ff */
[----:B------:R-:W-:Y:S01]  /*18110*/  FMUL R95, R95, R2 ;  /* 0x000000025f5f7220 */ /* 0x000fe20000400000 */
        /* <DEDUP_REMOVED lines=15> */
[----:B------:R-:W-:Y:S01]  /*18210*/  ISETP.GT.AND P4, PT, R0, 0x91, P0 ;  /* 0x000000910000780c */ /* 0x000fe20000784270 */
[-C--:B------:R-:W-:Y:S01]  /*18220*/  FMUL R3, R98, R2.reuse ;  /* 0x0000000262037220 */ /* 0x080fe20000400000 */
        /* <DEDUP_REMOVED lines=153> */
[-C--:B------:R-:W-:Y:S01]  /*18bc0*/  FMUL R129, R129, R2.reuse ;  /* 0x0000000281817220 */ /* 0x080fe20000400000 */
[----:B0-----:R-:W-:Y:S02]  /*18bd0*/  @P4 IMAD.MOV.U32 R6, RZ, RZ, R8 ;  /* 0x000000ffff064224 */ /* 0x001fe400078e0008 */
[----:B------:R-:W-:Y:S02]  /*18be0*/  @P4 IMAD.MOV.U32 R7, RZ, RZ, R9 ;  /* 0x000000ffff074224 */ /* 0x000fe400078e0009 */
[-C--:B------:R-:W-:Y:S01]  /*18bf0*/  FMUL R3, R128, R2.reuse ;  /* 0x0000000280037220 */ /* 0x080fe20000400000 */
[----:B------:R-:W-:-:S02]  /*18c00*/  FMUL R11, R130, R2 ;  /* 0x00000002820b7220 */ /* 0x000fc40000400000 */
[----:B------:R0:W-:Y:S01]  /*18c10*/  @P4 STG.E desc[UR36][R6.64+0x324], R127 ;  /* 0x0003247f06004986 */ /* 0x0001e2000c101924 */
[C---:B------:R-:W-:Y:S02]  /*18c20*/  ISETP.GT.AND P4, PT, R0.reuse, 0xd1, P0 ;  /* 0x000000d10000780c */ /* 0x040fe40000784270 */
[----:B------:R-:W-:Y:S02]  /*18c30*/  F2FP.TF32.F32.PACK_B R129, R129 ;  /* 0x00000081ff81723e */ /* 0x000fe400024050ff */
[----:B------:R-:W-:Y:S01]  /*18c40*/  F2FP.TF32.F32.PACK_B R3, R3 ;  /* 0x00000003ff03723e */ /* 0x000fe200024050ff */
[-C--:B------:R-:W-:Y:S01]  /*18c50*/  FMUL R131, R131, R2.reuse ;  /* 0x0000000283837220 */ /* 0x080fe20000400000 */
[----:B------:R-:W-:Y:S01]  /*18c60*/  F2FP.TF32.F32.PACK_B R11, R11 ;  /* 0x0000000bff0b723e */ /* 0x000fe200024050ff */
[----:B------:R-:W-:Y:S01]  /*18c70*/  @P2 STG.E desc[UR36][R4.64+0x344], R129 ;  /* 0x0003448104002986 */ /* 0x000fe2000c101924 */
[----:B0-----:R-:W-:Y:S02]  /*18c80*/  @P3 IMAD.MOV.U32 R6, RZ, RZ, R8 ;  /* 0x000000ffff063224 */ /* 0x001fe400078e0008 */
[----:B------:R-:W-:Y:S01]  /*18c90*/  @P3 IMAD.MOV.U32 R7, RZ, RZ, R9 ;  /* 0x000000ffff073224 */ /* 0x000fe200078e0009 */
[----:B------:R-:W-:Y:S01]  /*18ca0*/  @P5 STG.E desc[UR36][R4.64+0x340], R3 ;  /* 0x0003400304005986 */ /* 0x000fe2000c101924 */
[C---:B------:R-:W-:Y:S01]  /*18cb0*/  ISETP.GT.AND P2, PT, R0.reuse, 0xd9, P1 ;  /* 0x000000d90000780c */ /* 0x040fe20000f44270 */
[----:B------:R-:W-:Y:S01]  /*18cc0*/  FMUL R133, R133, R2 ;  /* 0x0000000285857220 */ /* 0x000fe20000400000 */
[----:B------:R-:W-:Y:S01]  /*18cd0*/  F2FP.TF32.F32.PACK_B R131, R131 ;  /* 0x00000083ff83723e */ /* 0x000fe200024050ff */
[----:B------:R0:W-:Y:S01]  /*18ce0*/  @P3 STG.E desc[UR36][R6.64+0x340], R11 ;  /* 0x0003400b06003986 */ /* 0x0001e2000c101924 */
[----:B------:R-:W-:-:S02]  /*18cf0*/  ISETP.GT.AND P3, PT, R0, 0xd8, P0 ;  /* 0x000000d80000780c */ /* 0x000fc40000764270 */
[----:B------:R-:W-:Y:S01]  /*18d00*/  ISETP.GT.AND P5, PT, R0, 0xd8, P1 ;  /* 0x000000d80000780c */ /* 0x000fe20000fa4270 */
[----:B------:R-:W-:Y:S01]  /*18d10*/  FMUL R13, R132, R2 ;  /* 0x00000002840d7220 */ /* 0x000fe20000400000 */
[----:B------:R-:W-:Y:S02]  /*18d20*/  F2FP.TF32.F32.PACK_B R133, R133 ;  /* 0x00000085ff85723e */ /* 0x000fe400024050ff */
[----:B0-----:R-:W-:Y:S01]  /*18d30*/  @P4 MOV R6, R8 ;  /* 0x0000000800064202 */ /* 0x001fe20000000f00 */
[----:B------:R-:W-:Y:S02]  /*18d40*/  @P4 IMAD.MOV.U32 R7, RZ, RZ, R9 ;  /* 0x000000ffff074224 */ /* 0x000fe400078e0009 */
[----:B------:R-:W-:-:S03]  /*18d50*/  FMUL R3, R134, R2 ;  /* 0x0000000286037220 */ /* 0x000fc60000400000 */
[----:B------:R0:W-:Y:S01]  /*18d60*/  @P4 STG.E desc[UR36][R6.64+0x344], R131 ;  /* 0x0003448306004986 */ /* 0x0001e2000c101924 */
[C---:B------:R-:W-:Y:S02]  /*18d70*/  ISETP.GT.AND P4, PT, R0.reuse, 0xd9, P0 ;  /* 0x000000d90000780c */ /* 0x040fe40000784270 */
[----:B------:R-:W-:Y:S01]  /*18d80*/  F2FP.TF32.F32.PACK_B R13, R13 ;  /* 0x0000000dff0d723e */ /* 0x000fe200024050ff */
[----:B------:R-:W-:Y:S01]  /*18d90*/  @P2 STG.E desc[UR36][R4.64+0x364], R133 ;  /* 0x0003648504002986 */ /* 0x000fe2000c101924 */
[----:B------:R-:W-:Y:S01]  /*18da0*/  ISETP.GT.AND P2, PT, R0, 0xe1, P1 ;  /* 0x000000e10000780c */ /* 0x000fe20000f44270 */
[-C--:B------:R-:W-:Y:S01]  /*18db0*/  FMUL R135, R135, R2.reuse ;  /* 0x0000000287877220 */ /* 0x080fe20000400000 */
[----:B------:R-:W-:Y:S01]  /*18dc0*/  F2FP.TF32.F32.PACK_B R3, R3 ;  /* 0x00000003ff03723e */ /* 0x000fe200024050ff */
[----:B------:R-:W-:Y:S01]  /*18dd0*/  FMUL R137, R137, R2 ;  /* 0x0000000289897220 */ /* 0x000fe20000400000 */
[----:B0-----:R-:W-:Y:S02]  /*18de0*/  @P3 IMAD.MOV.U32 R6, RZ, RZ, R8 ;  /* 0x000000ffff063224 */ /* 0x001fe400078e0008 */
[----:B------:R-:W-:Y:S01]  /*18df0*/  @P3 IMAD.MOV.U32 R7, RZ, RZ, R9 ;  /* 0x000000ffff073224 */ /* 0x000fe200078e0009 */
[----:B------:R-:W-:Y:S01]  /*18e00*/  @P5 STG.E desc[UR36][R4.64+0x360], R13 ;  /* 0x0003600d04005986 */ /* 0x000fe2000c101924 */
[----:B------:R-:W-:-:S03]  /*18e10*/  F2FP.TF32.F32.PACK_B R135, R135 ;  /* 0x00000087ff87723e */ /* 0x000fc600024050ff */
[----:B------:R0:W-:Y:S01]  /*18e20*/  @P3 STG.E desc[UR36][R6.64+0x360], R3 ;  /* 0x0003600306003986 */ /* 0x0001e2000c101924 */
[----:B------:R-:W-:Y:S02]  /*18e30*/  F2FP.TF32.F32.PACK_B R137, R137 ;  /* 0x00000089ff89723e */ /* 0x000fe400024050ff */
[C---:B------:R-:W-:Y:S02]  /*18e40*/  ISETP.GT.AND P3, PT, R0.reuse, 0xe0, P0 ;  /* 0x000000e00000780c */ /* 0x040fe40000764270 */
[----:B------:R-:W-:Y:S01]  /*18e50*/  ISETP.GT.AND P5, PT, R0, 0xe0, P1 ;  /* 0x000000e00000780c */ /* 0x000fe20000fa4270 */
[----:B0-----:R-:W-:Y:S02]  /*18e60*/  @P4 IMAD.MOV.U32 R6, RZ, RZ, R8 ;  /* 0x000000ffff064224 */ /* 0x001fe400078e0008 */
[----:B------:R-:W-:Y:S02]  /*18e70*/  @P4 IMAD.MOV.U32 R7, RZ, RZ, R9 ;  /* 0x000000ffff074224 */ /* 0x000fe400078e0009 */
[----:B------:R-:W-:-:S03]  /*18e80*/  FMUL R11, R136, R2 ;  /* 0x00000002880b7220 */ /* 0x000fc60000400000 */
[----:B------:R0:W-:Y:S01]  /*18e90*/  @P4 STG.E desc[UR36][R6.64+0x364], R135 ;  /* 0x0003648706004986 */ /* 0x0001e2000c101924 */
[----:B------:R-:W-:-:S03]  /*18ea0*/  FMUL R13, R138, R2 ;  /* 0x000000028a0d7220 */ /* 0x000fc60000400000 */
[----:B------:R-:W-:Y:S01]  /*18eb0*/  @P2 STG.E desc[UR36][R4.64+0x384], R137 ;  /* 0x0003848904002986 */ /* 0x000fe2000c101924 */
[C---:B------:R-:W-:Y:S02]  /*18ec0*/  ISETP.GT.AND P2, PT, R0.reuse, 0xe1, P0 ;  /* 0x000000e10000780c */ /* 0x040fe40000744270 */
[----:B------:R-:W-:Y:S01]  /*18ed0*/  F2FP.TF32.F32.PACK_B R11, R11 ;  /* 0x0000000bff0b723e */ /* 0x000fe200024050ff */
[-C--:B------:R-:W-:Y:S01]  /*18ee0*/  FMUL R139, R139, R2.reuse ;  /* 0x000000028b8b7220 */ /* 0x080fe20000400000 */
[----:B------:R-:W-:Y:S01]  /*18ef0*/  F2FP.TF32.F32.PACK_B R13, R13 ;  /* 0x0000000dff0d723e */ /* 0x000fe200024050ff */
[--C-:B0-----:R-:W-:Y:S02]  /*18f00*/  @P3 IMAD.MOV.U32 R6, RZ, RZ, R8.reuse ;  /* 0x000000ffff063224 */ /* 0x101fe400078e0008 */
[----:B------:R-:W-:Y:S01]  /*18f10*/  @P3 IMAD.MOV.U32 R7, RZ, RZ, R9 ;  /* 0x000000ffff073224 */ /* 0x000fe200078e0009 */
[----:B------:R-:W-:Y:S01]  /*18f20*/  @P5 STG.E desc[UR36][R4.64+0x380], R11 ;  /* 0x0003800b04005986 */ /* 0x000fe2000c101924 */
[----:B------:R-:W-:Y:S01]  /*18f30*/  ISETP.GT.AND P4, PT, R0, 0xe8, P1 ;  /* 0x000000e80000780c */ /* 0x000fe20000f84270 */
[----:B------:R-:W-:Y:S01]  /*18f40*/  FMUL R3, R140, R2 ;  /* 0x000000028c037220 */ /* 0x000fe20000400000 */
[----:B------:R-:W-:Y:S01]  /*18f50*/  F2FP.TF32.F32.PACK_B R139, R139 ;  /* 0x0000008bff8b723e */ /* 0x000fe200024050ff */
[----:B------:R0:W-:Y:S03]  /*18f60*/  @P3 STG.E desc[UR36][R6.64+0x380], R13 ;  /* 0x0003800d06003986 */ /* 0x0001e6000c101924 */
[----:B------:R-:W-:Y:S01]  /*18f70*/  F2FP.TF32.F32.PACK_B R3, R3 ;  /* 0x00000003ff03723e */ /* 0x000fe200024050ff */
[----:B0-----:R-:W-:-:S02]  /*18f80*/  @P2 IMAD.MOV.U32 R6, RZ, RZ, R8 ;  /* 0x000000ffff062224 */ /* 0x001fc400078e0008 */
[----:B------:R-:W-:-:S05]  /*18f90*/  @P2 IMAD.MOV.U32 R7, RZ, RZ, R9 ;  /* 0x000000ffff072224 */ /* 0x000fca00078e0009 */
[----:B------:R0:W-:Y:S01]  /*18fa0*/  @P2 STG.E desc[UR36][R6.64+0x384], R139 ;  /* 0x0003848b06002986 */ /* 0x0001e2000c101924 */
[C---:B------:R-:W-:Y:S02]  /*18fb0*/  ISETP.GT.AND P2, PT, R0.reuse, 0xe8, P0 ;  /* 0x000000e80000780c */ /* 0x040fe40000744270 */
[C---:B------:R-:W-:Y:S01]  /*18fc0*/  ISETP.GT.AND P5, PT, R0.reuse, 0xe9, P1 ;  /* 0x000000e90000780c */ /* 0x040fe20000fa4270 */
[----:B------:R-:W-:Y:S01]  /*18fd0*/  @P4 STG.E desc[UR36][R4.64+0x3a0], R3 ;  /* 0x0003a00304004986 */ /* 0x000fe2000c101924 */
[----:B------:R-:W-:Y:S01]  /*18fe0*/  ISETP.GT.AND P4, PT, R0, 0xe9, P0 ;  /* 0x000000e90000780c */ /* 0x000fe20000784270 */
[-C--:B------:R-:W-:Y:S01]  /*18ff0*/  FMUL R141, R141, R2.reuse ;  /* 0x000000028d8d7220 */ /* 0x080fe20000400000 */
[-C--:B------:R-:W-:Y:S01]  /*19000*/  FMUL R11, R142, R2.reuse ;  /* 0x000000028e0b7220 */ /* 0x080fe20000400000 */
[----:B------:R-:W-:-:S03]  /*19010*/  FMUL R143, R143, R2 ;  /* 0x000000028f8f7220 */ /* 0x000fc60000400000 */
[----:B------:R-:W-:Y:S02]  /*19020*/  F2FP.TF32.F32.PACK_B R141, R141 ;  /* 0x0000008dff8d723e */ /* 0x000fe400024050ff */
[----:B------:R-:W-:Y:S01]  /*19030*/  F2FP.TF32.F32.PACK_B R11, R11 ;  /* 0x0000000bff0b723e */ /* 0x000fe200024050ff */
[----:B0-----:R-:W-:Y:S02]  /*19040*/  @P2 IMAD.MOV.U32 R6, RZ, RZ, R8 ;  /* 0x000000ffff062224 */ /* 0x001fe400078e0008 */
[--C-:B------:R-:W-:Y:S01]  /*19050*/  @P2 IMAD.MOV.U32 R7, RZ, RZ, R9.reuse ;  /* 0x000000ffff072224 */ /* 0x100fe200078e0009 */
[C---:B------:R-:W-:Y:S01]  /*19060*/  ISETP.GT.AND P3, PT, R0.reuse, 0xf0, P1 ;  /* 0x000000f00000780c */ /* 0x040fe20000f64270 */
[----:B------:R-:W-:Y:S01]  /*19070*/  @P5 STG.E desc[UR36][R4.64+0x3a4], R141 ;  /* 0x0003a48d04005986 */ /* 0x000fe2000c101924 */
[----:B------:R-:W-:Y:S01]  /*19080*/  ISETP.GT.AND P5, PT, R0, 0xf1, P1 ;  /* 0x000000f10000780c */ /* 0x000fe20000fa4270 */
[-C--:B------:R-:W-:Y:S01]  /*19090*/  FMUL R15, R144, R2.reuse ;  /* 0x00000002900f7220 */ /* 0x080fe20000400000 */
[----:B------:R-:W-:Y:S01]  /*190a0*/  F2FP.TF32.F32.PACK_B R143, R143 ;  /* 0x0000008fff8f723e */ /* 0x000fe200024050ff */
[----:B------:R0:W-:Y:S01]  /*190b0*/  @P2 STG.E desc[UR36][R6.64+0x3a0], R11 ;  /* 0x0003a00b06002986 */ /* 0x0001e2000c101924 */
[----:B------:R-:W-:Y:S01]  /*190c0*/  ISETP.GT.AND P2, PT, R0, 0xf0, P0 ;  /* 0x000000f00000780c */ /* 0x000fe20000744270 */
[-C--:B------:R-:W-:Y:S01]  /*190d0*/  FMUL R145, R145, R2.reuse ;  /* 0x0000000291917220 */ /* 0x080fe20000400000 */
[----:B------:R-:W-:Y:S01]  /*190e0*/  F2FP.TF32.F32.PACK_B R15, R15 ;  /* 0x0000000fff0f723e */ /* 0x000fe200024050ff */
[----:B--2---:R-:W-:Y:S01]  /*190f0*/  FMUL R13, R146, R2 ;  /* 0x00000002920d7220 */ /* 0x004fe20000400000 */
[----:B0-----:R-:W-:Y:S01]  /*19100*/  @P4 MOV R6, R8 ;  /* 0x0000000800064202 */ /* 0x001fe20000000f00 */
[----:B------:R-:W-:Y:S01]  /*19110*/  @P4 IMAD.MOV.U32 R7, RZ, RZ, R9 ;  /* 0x000000ffff074224 */ /* 0x000fe200078e0009 */
[----:B------:R-:W-:-:S04]  /*19120*/  F2FP.TF32.F32.PACK_B R145, R145 ;  /* 0x00000091ff91723e */ /* 0x000fc800024050ff */
[----:B------:R0:W-:Y:S01]  /*19130*/  @P4 STG.E desc[UR36][R6.64+0x3a4], R143 ;  /* 0x0003a48f06004986 */ /* 0x0001e2000c101924 */
[----:B------:R-:W-:-:S03]  /*19140*/  ISETP.GT.AND P4, PT, R0, 0xf1, P0 ;  /* 0x000000f10000780c */ /* 0x000fc60000784270 */
[----:B------:R-:W-:Y:S01]  /*19150*/  @P3 STG.E desc[UR36][R4.64+0x3c0], R15 ;  /* 0x0003c00f04003986 */ /* 0x000fe2000c101924 */
[C---:B------:R-:W-:Y:S02]  /*19160*/  ISETP.GT.AND P3, PT, R0.reuse, 0xf8, P1 ;  /* 0x000000f80000780c */ /* 0x040fe40000f64270 */
[C---:B------:R-:W-:Y:S01]  /*19170*/  ISETP.GT.AND P1, PT, R0.reuse, 0xf9, P1 ;  /* 0x000000f90000780c */ /* 0x040fe20000f24270 */
[----:B------:R-:W-:Y:S01]  /*19180*/  @P5 STG.E desc[UR36][R4.64+0x3c4], R145 ;  /* 0x0003c49104005986 */ /* 0x000fe2000c101924 */
[----:B------:R-:W-:Y:S01]  /*19190*/  F2FP.TF32.F32.PACK_B R13, R13 ;  /* 0x0000000dff0d723e */ /* 0x000fe200024050ff */
[----:B---3--:R-:W-:Y:S01]  /*191a0*/  FMUL R147, R147, R2 ;  /* 0x0000000293937220 */ /* 0x008fe20000400000 */
[----:B------:R-:W-:Y:S01]  /*191b0*/  ISETP.GT.AND P5, PT, R0, 0xf8, P0 ;  /* 0x000000f80000780c */ /* 0x000fe200007a4270 */
[----:B0-----:R-:W-:Y:S02]  /*191c0*/  @P2 IMAD.MOV.U32 R6, RZ, RZ, R8 ;  /* 0x000000ffff062224 */ /* 0x001fe400078e0008 */
[----:B------:R-:W-:-:S02]  /*191d0*/  @P2 IMAD.MOV.U32 R7, RZ, RZ, R9 ;  /* 0x000000ffff072224 */ /* 0x000fc400078e0009 */
[-C--:B----4-:R-:W-:Y:S01]  /*191e0*/  FMUL R19, R148, R2.reuse ;  /* 0x0000000294137220 */ /* 0x090fe20000400000 */
[-C--:B------:R-:W-:Y:S01]  /*191f0*/  FMUL R149, R149, R2.reuse ;  /* 0x0000000295957220 */ /* 0x080fe20000400000 */
[----:B------:R-:W-:Y:S01]  /*19200*/  ISETP.GT.AND P0, PT, R0, 0xf9, P0 ;  /* 0x000000f90000780c */ /* 0x000fe20000704270 */
[----:B------:R0:W-:Y:S01]  /*19210*/  @P2 STG.E desc[UR36][R6.64+0x3c0], R13 ;  /* 0x0003c00d06002986 */ /* 0x0001e2000c101924 */
[----:B------:R-:W-:Y:S01]  /*19220*/  F2FP.TF32.F32.PACK_B R147, R147 ;  /* 0x00000093ff93723e */ /* 0x000fe200024050ff */
[-C--:B------:R-:W-:Y:S01]  /*19230*/  FMUL R3, R150, R2.reuse ;  /* 0x0000000296037220 */ /* 0x080fe20000400000 */
[----:B------:R-:W-:Y:S02]  /*19240*/  F2FP.TF32.F32.PACK_B R19, R19 ;  /* 0x00000013ff13723e */ /* 0x000fe400024050ff */
[----:B------:R-:W-:Y:S01]  /*19250*/  F2FP.TF32.F32.PACK_B R149, R149 ;  /* 0x00000095ff95723e */ /* 0x000fe200024050ff */
[----:B------:R-:W-:Y:S01]  /*19260*/  FMUL R151, R151, R2 ;  /* 0x0000000297977220 */ /* 0x000fe20000400000 */
[----:B0-----:R-:W-:-:S02]  /*19270*/  @P4 IMAD.MOV.U32 R6, RZ, RZ, R8 ;  /* 0x000000ffff064224 */ /* 0x001fc400078e0008 */
[----:B------:R-:W-:Y:S01]  /*19280*/  @P4 IMAD.MOV.U32 R7, RZ, RZ, R9 ;  /* 0x000000ffff074224 */ /* 0x000fe200078e0009 */
[----:B------:R-:W-:-:S04]  /*19290*/  F2FP.TF32.F32.PACK_B R3, R3 ;  /* 0x00000003ff03723e */ /* 0x000fc800024050ff */
[----:B------:R-:W-:Y:S01]  /*192a0*/  @P4 STG.E desc[UR36][R6.64+0x3c4], R147 ;  /* 0x0003c49306004986 */ /* 0x000fe2000c101924 */
[----:B------:R-:W-:-:S03]  /*192b0*/  F2FP.TF32.F32.PACK_B R151, R151 ;  /* 0x00000097ff97723e */ /* 0x000fc600024050ff */
[----:B------:R-:W-:Y:S04]  /*192c0*/  @P3 STG.E desc[UR36][R4.64+0x3e0], R19 ;  /* 0x0003e01304003986 */ /* 0x000fe8000c101924 */
[----:B------:R0:W-:Y:S02]  /*192d0*/  @P1 STG.E desc[UR36][R4.64+0x3e4], R149 ;  /* 0x0003e49504001986 */ /* 0x0001e4000c101924 */
[----:B0-----:R-:W-:Y:S02]  /*192e0*/  @P5 IMAD.MOV.U32 R4, RZ, RZ, R8 ;  /* 0x000000ffff045224 */ /* 0x001fe400078e0008 */
[----:B------:R-:W-:-:S05]  /*192f0*/  @P5 IMAD.MOV.U32 R5, RZ, RZ, R9 ;  /* 0x000000ffff055224 */ /* 0x000fca00078e0009 */
[----:B------:R1:W-:Y:S04]  /*19300*/  @P5 STG.E desc[UR36][R4.64+0x3e0], R3 ;  /* 0x0003e00304005986 */ /* 0x0003e8000c101924 */
[----:B------:R1:W-:Y:S02]  /*19310*/  @P0 STG.E desc[UR36][R8.64+0x3e4], R151 ;  /* 0x0003e49708000986 */ /* 0x0003e4000c101924 */
.L_x_542:
[----:B------:R-:W-:Y:S05]  /*19320*/  BSYNC B0 ;  /* 0x0000000000007941 */ /* 0x000fea0003800000 */
.L_x_34:
[----:B01--4-:R-:W4:Y:S04]  /*19330*/  LDL.LU R5, [R1+0x204] ;  /* 0x0002040001057983 */ /* 0x013f280000300800 */
[----:B------:R-:W4:Y:S01]  /*19340*/  LDL.LU R4, [R1+0x208] ;  /* 0x0002080001047983 */ /* 0x000f220000300800 */
[----:B------:R-:W-:Y:S01]  /*19350*/  ULDC UR4, c[0x0][0xc] ;  /* 0x0000030000047ab9 */ /* 0x000fe20000000800 */
[----:B------:R-:W-:Y:S01]  /*19360*/  ULDC UR5, c[0x0][0x10] ;  /* 0x0000040000057ab9 */ /* 0x000fe20000000800 */
[----:B-----5:R-:W4:Y:S01]  /*19370*/  LDC R3, c[0x0][0x14] ;  /* 0x00000500ff037b82 */ /* 0x020f220000000800 */
[----:B------:R-:W-:Y:S01]  /*19380*/  UIMAD.WIDE.U32 UR4, UR4, UR5, URZ ;  /* 0x00000005040472a5 */ /* 0x000fe2000f8e003f */
[----:B------:R-:W-:Y:S01]  /*19390*/  PRMT R0, RZ, 0x7610, R0 ;  /* 0x00007610ff007816 */ /* 0x000fe20000000000 */
[----:B------:R-:W-:Y:S01]  /*193a0*/  UMOV UR42, 0xffffffff ;  /* 0xffffffff002a7882 */ /* 0x000fe20000000000 */
[----:B------:R-:W-:-:S03]  /*193b0*/  UMOV UR43, 0xffffffff ;  /* 0xffffffff002b7882 */ /* 0x000fc60000000000 */
[----:B----4-:R-:W-:-:S04]  /*193c0*/  IMAD.WIDE.U32 R4, R3, UR4, R4 ;  /* 0x0000000403047c25 */ /* 0x010fc8000f8e0004 */
[----:B------:R-:W-:Y:S01]  /*193d0*/  IMAD R3, R3, UR5, RZ ;  /* 0x0000000503037c24 */ /* 0x000fe2000f8e02ff */
[----:B------:R-:W-:Y:S01]  /*193e0*/  ULDC.64 UR4, c[0x0][0x650] ;  /* 0x0001940000047ab9 */ /* 0x000fe20000000a00 */
[----:B------:R-:W-:Y:S01]  /*193f0*/  IMAD.MOV.U32 R7, RZ, RZ, R4 ;  /* 0x000000ffff077224 */ /* 0x000fe200078e0004 */
[----:B------:R-:W-:Y:S01]  /*19400*/  ISETP.GE.U32.AND P0, PT, R4, UR4, PT ;  /* 0x0000000404007c0c */ /* 0x000fe2000bf06070 */
[----:B------:R-:W-:-:S05]  /*19410*/  IMAD.IADD R6, R5, 0x1, R3 ;  /* 0x0000000105067824 */ /* 0x000fca00078e0203 */
[----:B------:R0:W-:Y:S01]  /*19420*/  STL [R1+0x204], R6 ;  /* 0x0002040601007387 */ /* 0x0001e20000100800 */
[----:B------:R-:W-:-:S03]  /*19430*/  ISETP.GE.U32.AND.EX P0, PT, R6, UR5, PT, P0 ;  /* 0x0000000506007c0c */ /* 0x000fc6000bf06100 */
[----:B------:R0:W-:Y:S10]  /*19440*/  STL [R1+0x208], R7 ;  /* 0x0002080701007387 */ /* 0x0001f40000100800 */
[----:B0-----:R-:W-:Y:S05]  /*19450*/  @P0 BRA `(.L_x_543) ;  /* 0x0000000400880947 */ /* 0x001fea0003800000 */
[----:B------:R-:W0:Y:S01]  /*19460*/  S2UR UR6, SR_CTAID.X ;  /* 0x00000000000679c3 */ /* 0x000e220000002500 */
[----:B------:R-:W-:Y:S01]  /*19470*/  ULDC.64 UR12, c[0x0][0x628] ;  /* 0x00018a00000c7ab9 */ /* 0x000fe20000000a00 */
[----:B------:R-:W-:Y:S01]  /*19480*/  ULDC UR4, c[0x0][0x150] ;  /* 0x0000540000047ab9 */ /* 0x000fe20000000800 */
[----:B------:R-:W-:Y:S01]  /*19490*/  ISETP.NE.U32.AND P0, PT, RZ, UR12, PT ;  /* 0x0000000cff007c0c */ /* 0x000fe2000bf05070 */
[----:B------:R-:W-:Y:S01]  /*194a0*/  ULDC UR15, c[0x0][0x630] ;  /* 0x00018c00000f7ab9 */ /* 0x000fe20000000800 */
[C---:B------:R-:W-:Y:S01]  /*194b0*/  R2UR UR16, R7.reuse ;  /* 0x00000000071072ca */ /* 0x040fe200000e0000 */
[----:B------:R-:W-:Y:S01]  /*194c0*/  ULDC UR19, c[0x0][0x154] ;  /* 0x0000550000137ab9 */ /* 0x000fe20000000800 */
[----:B------:R-:W-:Y:S01]  /*194d0*/  ISETP.NE.AND.EX P0, PT, RZ, UR13, PT, P0 ;  /* 0x0000000dff007c0c */ /* 0x000fe2000bf05300 */
[----:B------:R-:W1:Y:S01]  /*194e0*/  S2UR UR18, SR_CTAID.Y ;  /* 0x00000000001279c3 */ /* 0x000e620000002600 */
[----:B------:R-:W-:Y:S02]  /*194f0*/  R2UR UR17, R6 ;  /* 0x00000000061172ca */ /* 0x000fe400000e0000 */
[----:B------:R-:W-:-:S02]  /*19500*/  R2UR UR10, R7 ;  /* 0x00000000070a72ca */ /* 0x000fc400000e0000 */
[----:B------:R-:W-:Y:S02]  /*19510*/  R2UR UR11, R6 ;  /* 0x00000000060b72ca */ /* 0x000fe400000e0000 */
[----:B0-----:R-:W-:-:S05]  /*19520*/  I2FP.F32.U32 R0, UR6 ;  /* 0x0000000600007c45 */ /* 0x001fca0008201000 */
[----:B------:R-:W-:-:S04]  /*19530*/  FMUL R0, R0, UR4 ;  /* 0x0000000400007c20 */ /* 0x000fc80008400000 */
[----:B------:R0:W4:Y:S01]  /*19540*/  F2I.U32.TRUNC.NTZ R3, R0 ;  /* 0x0000000000037305 */ /* 0x000122000020f000 */
[----:B-1----:R-:W-:Y:S05]  /*19550*/  @!P0 BRA `(.L_x_544) ;  /* 0x0000000000308947 */ /* 0x002fea0003800000 */
        /* <DEDUP_REMOVED lines=12> */
.L_x_544:
[----:B------:R-:W-:Y:S01]  /*19620*/  USHF.R.U64 UR43, UR10, UR15, UR11 ;  /* 0x0000000f0a2b7299 */ /* 0x000fe2000800120b */
[----:B0-----:R-:W-:Y:S01]  /*19630*/  I2FP.F32.U32 R0, UR18 ;  /* 0x0000001200007c45 */ /* 0x001fe20008201000 */
[----:B------:R-:W-:Y:S02]  /*19640*/  USHF.R.U32.HI UR4, URZ, UR15, UR11 ;  /* 0x0000000f3f047299 */ /* 0x000fe4000801160b */
[----:B------:R-:W-:Y:S02]  /*19650*/  UIADD3 UR10, UP0, URZ, -UR43, URZ ;  /* 0x8000002b3f0a7290 */ /* 0x000fe4000ff1e03f */
[----:B------:R-:W-:Y:S01]  /*19660*/  FMUL R0, R0, UR19 ;  /* 0x0000001300007c20 */ /* 0x000fe20008400000 */
[----:B------:R-:W-:Y:S01]  /*19670*/  ULDC.64 UR12, c[0x0][0x620] ;  /* 0x00018800000c7ab9 */ /* 0x000fe20000000a00 */
[----:B------:R-:W-:Y:S01]  /*19680*/  UIADD3.X UR4, URZ, ~UR4, URZ, UP0, !UPT ;  /* 0x800000043f047290 */ /* 0x000fe200087fe43f */
[----:B------:R-:W-:Y:S01]  /*19690*/  UMOV UR8, UR16 ;  /* 0x0000001000087c82 */ /* 0x000fe20008000000 */
[----:B------:R-:W-:-:S02]  /*196a0*/  UMOV UR9, UR17 ;  /* 0x0000001100097c82 */ /* 0x000fc40008000000 */
[----:B------:R-:W-:Y:S01]  /*196b0*/  UIMAD UR4, UR4, UR12, URZ ;  /* 0x0000000c040472a4 */ /* 0x000fe2000f8e023f */
[----:B------:R-:W0:Y:S01]  /*196c0*/  F2I.U32.TRUNC.NTZ R0, R0 ;  /* 0x0000000000007305 */ /* 0x000e22000020f000 */
[----:B------:R-:W-:Y:S01]  /*196d0*/  UIMAD.WIDE.U32 UR8, UR10, UR12, UR8 ;  /* 0x0000000c0a0872a5 */ /* 0x000fe2000f8e0008 */
[----:B----4-:R-:W-:Y:S01]  /*196e0*/  R2UR UR12, R3 ;  /* 0x00000000030c72ca */ /* 0x010fe200000e0000 */
[----:B------:R-:W-:Y:S01]  /*196f0*/  UIMAD UR10, UR10, UR13, UR4 ;  /* 0x0000000d0a0a72a4 */ /* 0x000fe2000f8e0204 */
[----:B------:R-:W-:Y:S01]  /*19700*/  ULDC UR11, c[0x0][0x618] ;  /* 0x00018600000b7ab9 */ /* 0x000fe20000000800 */
[----:B------:R-:W-:Y:S02]  /*19710*/  ULDC UR21, c[0x0][0x658] ;  /* 0x0001960000157ab9 */ /* 0x000fe40000000800 */
[----:B------:R-:W-:Y:S01]  /*19720*/  UIADD3 UR9, UR9, UR10, URZ ;  /* 0x0000000a09097290 */ /* 0x000fe2000fffe03f */
[----:B------:R-:W-:Y:S01]  /*19730*/  UMOV UR15, 0xffffffff ;  /* 0xffffffff000f7882 */ /* 0x000fe20000000000 */
[----:B------:R-:W-:Y:S01]  /*19740*/  ULDC.64 UR4, c[0x0][0x640] ;  /* 0x0001900000047ab9 */ /* 0x000fe20000000a00 */
[----:B------:R-:W-:Y:S01]  /*19750*/  USHF.L.U32 UR15, UR15, UR21, URZ ;  /* 0x000000150f0f7299 */ /* 0x000fe2000800063f */
[----:B------:R-:W-:Y:S01]  /*19760*/  ISETP.NE.U32.AND P0, PT, RZ, UR4, PT ;  /* 0x00000004ff007c0c */ /* 0x000fe2000bf05070 */
[----:B------:R-:W-:-:S02]  /*19770*/  USHF.R.U64 UR16, UR8, UR11, UR9 ;  /* 0x0000000b08107299 */ /* 0x000fc40008001209 */
[----:B------:R-:W-:Y:S01]  /*19780*/  USHF.R.U32.HI UR8, URZ, UR11, UR9 ;  /* 0x0000000b3f087299 */ /* 0x000fe20008011609 */
[----:B0-----:R-:W-:Y:S01]  /*19790*/  R2UR UR14, R0 ;  /* 0x00000000000e72ca */ /* 0x001fe200000e0000 */
[----:B------:R-:W-:Y:S01]  /*197a0*/  ULDC UR17, c[0x0][0x608] ;  /* 0x0001820000117ab9 */ /* 0x000fe20000000800 */
[----:B------:R-:W-:Y:S01]  /*197b0*/  ULOP3.LUT UR41, URZ, UR15, URZ, 0x33, !UPT ;  /* 0x0000000f3f297292 */ /* 0x000fe2000f8e333f */
[----:B------:R-:W-:Y:S01]  /*197c0*/  ISETP.NE.AND.EX P0, PT, RZ, UR5, PT, P0 ;  /* 0x00000005ff007c0c */ /* 0x000fe2000bf05300 */
[----:B------:R-:W-:Y:S02]  /*197d0*/  USHF.R.U64 UR15, UR16, UR17, UR8 ;  /* 0x00000011100f7299 */ /* 0x000fe40008001208 */
[----:B------:R-:W-:Y:S02]  /*197e0*/  USHF.R.U32.HI UR8, URZ, UR17, UR8 ;  /* 0x000000113f087299 */ /* 0x000fe40008011608 */
[----:B------:R-:W-:Y:S02]  /*197f0*/  UIADD3 UR12, -UR12, URZ, URZ ;  /* 0x0000003f0c0c7290 */ /* 0x000fe4000fffe13f */
[----:B------:R-:W-:Y:S01]  /*19800*/  USHF.R.U64 UR17, UR15, UR21, UR8 ;  /* 0x000000150f117299 */ /* 0x000fe20008001208 */
[----:B------:R-:W-:Y:S01]  /*19810*/  UMOV UR19, 0x1 ;  /* 0x0000000100137882 */ /* 0x000fe20000000000 */
[----:B------:R-:W-:Y:S01]  /*19820*/  ULDC UR13, c[0x0][0x144] ;  /* 0x00005100000d7ab9 */ /* 0x000fe20000000800 */
[----:B------:R-:W-:Y:S01]  /*19830*/  ULDC UR7, c[0x0][0x600] ;  /* 0x0001800000077ab9 */ /* 0x000fe20000000800 */
[----:B------:R-:W-:-:S02]  /*19840*/  USHF.L.U32 UR24, UR19, UR21, URZ ;  /* 0x0000001513187299 */ /* 0x000fc4000800063f */
[----:B------:R-:W-:Y:S02]  /*19850*/  USHF.R.U32.HI UR8, URZ, UR21, UR8 ;  /* 0x000000153f087299 */ /* 0x000fe40008011608 */
[----:B------:R-:W-:Y:S02]  /*19860*/  UIMAD UR21, UR13, UR12, UR6 ;  /* 0x0000000c0d1572a4 */ /* 0x000fe4000f8e0206 */
[----:B------:R-:W-:Y:S02]  /*19870*/  UIADD3 UR20, UR7, -0x1, URZ ;  /* 0xffffffff07147890 */ /* 0x000fe4000fffe03f */
[----:B------:R-:W-:Y:S01]  /*19880*/  UIADD3 UR19, -UR14, URZ, URZ ;  /* 0x0000003f0e137290 */ /* 0x000fe2000fffe13f */
[----:B------:R-:W-:Y:S01]  /*19890*/  ULDC UR25, c[0x0][0x148] ;  /* 0x0000520000197ab9 */ /* 0x000fe20000000800 */
[----:B------:R-:W-:Y:S01]  /*198a0*/  ULDC UR22, c[0x0][0x648] ;  /* 0x0001920000167ab9 */ /* 0x000fe20000000800 */
[----:B------:R-:W-:Y:S01]  /*198b0*/  ULDC UR23, c[0x0][0x638] ;  /* 0x00018e0000177ab9 */ /* 0x000fe20000000800 */
        /* <DEDUP_REMOVED lines=14> */
.L_x_545:
[----:B------:R-:W-:Y:S01]  /*199a0*/  UISETP.NE.AND UP0, UPT, UR45, URZ, UPT ;  /* 0x0000003f2d00728c */ /* 0x000fe2000bf05270 */
[----:B------:R-:W-:Y:S01]  /*199b0*/  IMAD.MOV.U32 R0, RZ, RZ, 0x1 ;  /* 0x00000001ff007424 */ /* 0x000fe200078e00ff */
[----:B------:R-:W-:Y:S02]  /*199c0*/  USHF.R.U64 UR4, UR6, UR22, UR8 ;  /* 0x0000001606047299 */ /* 0x000fe40008001208 */
[----:B------:R-:W-:Y:S02]  /*199d0*/  ULOP3.LUT UR41, UR15, UR41, URZ, 0xc0, !UPT ;  /* 0x000000290f297292 */ /* 0x000fe4000f8ec03f */
[----:B------:R-:W-:Y:S02]  /*199e0*/  UIADD3 UR5, -UR4, URZ, URZ ;  /* 0x0000003f04057290 */ /* 0x000fe4000fffe13f */
[----:B------:R-:W-:Y:S02]  /*199f0*/  UIMAD UR41, UR24, UR4, UR41 ;  /* 0x00000004182972a4 */ /* 0x000fe4000f8e0229 */
[----:B------:R-:W-:-:S02]  /*19a00*/  ULOP3.LUT UR16, UR16, UR20, URZ, 0xc0, !UPT ;  /* 0x0000001410107292 */ /* 0x000fc4000f8ec03f */
[----:B------:R-:W-:Y:S02]  /*19a10*/  @UP0 UIMAD UR21, UR25, UR19, UR18 ;  /* 0x00000013191502a4 */ /* 0x000fe4000f8e0212 */
[----:B------:R-:W-:-:S03]  /*19a20*/  UIMAD UR4, UR5, UR23, UR17 ;  /* 0x00000017050472a4 */ /* 0x000fc6000f8e0211 */
[----:B------:R-:W-:Y:S01]  /*19a30*/  ULDC UR5, c[0x0][0x610] ;  /* 0x0001840000057ab9 */ /* 0x000fe20000000800 */
[----:B------:R-:W-:Y:S02]  /*19a40*/  UIMAD UR4, UR4, UR7, UR16 ;  /* 0x00000007040472a4 */ /* 0x000fe4000f8e0210 */
[----:B------:R-:W-:-:S04]  /*19a50*/  UIMAD UR41, UR41, UR5, UR21 ;  /* 0x00000005292972a4 */ /* 0x000fc8000f8e0215 */
[----:B------:R-:W-:Y:S02]  /*19a60*/  USEL UR42, UR4, UR41, !UP0 ;  /* 0x00000029042a7287 */ /* 0x000fe4000c000000 */
[----:B------:R-:W-:-:S12]  /*19a70*/  USEL UR41, UR41, UR4, !UP0 ;  /* 0x0000000429297287 */ /* 0x000fd8000c000000 */
.L_x_543:
[----:B------:R-:W-:-:S13]  /*19a80*/  LOP3.LUT P0, RZ, R0, 0xff, RZ, 0xc0, !PT ;  /* 0x000000ff00ff7812 */ /* 0x000fda000780c0ff */
[----:B------:R-:W-:Y:S05]  /*19a90*/  @P0 BRA `(.L_x_546) ;  /* 0xfffffe7800200947 */ /* 0x000fea000383ffff */
[----:B------:R-:W-:Y:S05]  /*19aa0*/  EXIT ;  /* 0x000000000000794d */ /* 0x000fea0003800000 */
.L_x_7:
[----:B------:R-:W2:Y:S01]  /*19ab0*/  LDL R5, [R1+0x208] ;  /* 0x0002080001057983 */ /* 0x000ea20000100800 */
[----:B------:R-:W-:-:S03]  /*19ac0*/  ULDC.64 UR4, c[0x0][0x650] ;  /* 0x0001940000047ab9 */ /* 0x000fc60000000a00 */
[----:B------:R-:W3:Y:S01]  /*19ad0*/  LDL R4, [R1+0x204] ;  /* 0x0002040001047983 */ /* 0x000ee20000100800 */
[----:B------:R-:W-:Y:S01]  /*19ae0*/  PRMT R0, RZ, 0x7610, R0 ;  /* 0x00007610ff007816 */ /* 0x000fe20000000000 */
[----:B------:R-:W-:Y:S01]  /*19af0*/  IMAD.MOV.U32 R3, RZ, RZ, -0x1 ;  /* 0xffffffffff037424 */ /* 0x000fe200078e00ff */
[----:B------:R-:W-:Y:S01]  /*19b00*/  MOV R2, 0xffffffff ;  /* 0xffffffff00027802 */ /* 0x000fe20000000f00 */
[----:B------:R-:W-:Y:S01]  /*19b10*/  IMAD.MOV.U32 R10, RZ, RZ, -0x1 ;  /* 0xffffffffff0a7424 */ /* 0x000fe200078e00ff */
[----:B--2---:R-:W-:-:S04]  /*19b20*/  ISETP.GE.U32.AND P0, PT, R5, UR4, PT ;  /* 0x0000000405007c0c */ /* 0x004fc8000bf06070 */
[----:B---3--:R-:W-:-:S13]  /*19b30*/  ISETP.GE.U32.AND.EX P0, PT, R4, UR5, PT, P0 ;  /* 0x0000000504007c0c */ /* 0x008fda000bf06100 */
        /* <DEDUP_REMOVED lines=21> */
.L_x_548:
[----:B------:R-:W-:Y:S01]  /*19c90*/  USHF.R.U64 UR4, UR14, UR19, UR15 ;  /* 0x000000130e047299 */ /* 0x000fe2000800120f */
[----:B------:R-:W-:Y:S01]  /*19ca0*/  R2UR UR7, R4 ;  /* 0x00000000040772ca */ /* 0x000fe200000e0000 */
[----:B------:R-:W-:Y:S02]  /*19cb0*/  USHF.R.U32.HI UR5, URZ, UR19, UR15 ;  /* 0x000000133f057299 */ /* 0x000fe4000801160f */
[----:B------:R-:W-:Y:S01]  /*19cc0*/  UIADD3 UR13, UP0, URZ, -UR4, URZ ;  /* 0x800000043f0d7290 */ /* 0x000fe2000ff1e03f */
[----:B------:R-:W-:Y:S01]  /*19cd0*/  ULDC.64 UR14, c[0x0][0x620] ;  /* 0x00018800000e7ab9 */ /* 0x000fe20000000a00 */
[----:B------:R-:W-:Y:S02]  /*19ce0*/  UMOV UR6, UR20 ;  /* 0x0000001400067c82 */ /* 0x000fe40008000000 */
[----:B------:R-:W-:Y:S02]  /*19cf0*/  UIADD3.X UR5, URZ, ~UR5, URZ, UP0, !UPT ;  /* 0x800000053f057290 */ /* 0x000fe400087fe43f */
[----:B------:R-:W-:-:S02]  /*19d00*/  UISETP.NE.AND UP1, UPT, UR45, URZ, UPT ;  /* 0x0000003f2d00728c */ /* 0x000fc4000bf25270 */
[----:B------:R-:W-:Y:S02]  /*19d10*/  UIMAD UR5, UR5, UR14, URZ ;  /* 0x0000000e050572a4 */ /* 0x000fe4000f8e023f */
[----:B------:R-:W-:Y:S02]  /*19d20*/  UIMAD.WIDE.U32 UR6, UR13, UR14, UR6 ;  /* 0x0000000e0d0672a5 */ /* 0x000fe4000f8e0006 */
[----:B------:R-:W-:Y:S01]  /*19d30*/  UIMAD UR5, UR13, UR15, UR5 ;  /* 0x0000000f0d0572a4 */ /* 0x000fe2000f8e0205 */
[----:B------:R-:W-:Y:S02]  /*19d40*/  ULDC UR14, c[0x0][0x608] ;  /* 0x00018200000e7ab9 */ /* 0x000fe40000000800 */
[----:B------:R-:W-:Y:S01]  /*19d50*/  ULDC UR13, c[0x0][0x618] ;  /* 0x00018600000d7ab9 */ /* 0x000fe20000000800 */
[----:B------:R-:W-:Y:S01]  /*19d60*/  UIADD3 UR5, UR7, UR5, URZ ;  /* 0x0000000507057290 */ /* 0x000fe2000fffe03f */
[----:B------:R-:W-:Y:S01]  /*19d70*/  ULDC UR22, c[0x0][0x658] ;  /* 0x0001960000167ab9 */ /* 0x000fe20000000800 */
[----:B------:R-:W-:-:S02]  /*19d80*/  @UP1 UIMAD UR8, UR11, UR12, UR10 ;  /* 0x0000000c0b0812a4 */ /* 0x000fc4000f8e020a */
[----:B------:R-:W-:Y:S02]  /*19d90*/  USHF.R.U64 UR17, UR6, UR13, UR5 ;  /* 0x0000000d06117299 */ /* 0x000fe40008001205 */
[----:B------:R-:W-:Y:S01]  /*19da0*/  USHF.R.U32.HI UR5, URZ, UR13, UR5 ;  /* 0x0000000d3f057299 */ /* 0x000fe20008011605 */
[----:B------:R-:W-:Y:S01]  /*19db0*/  ULDC.64 UR6, c[0x0][0x640] ;  /* 0x0001900000067ab9 */ /* 0x000fe20000000a00 */
[----:B------:R-:W-:Y:S01]  /*19dc0*/  UMOV UR10, 0xffffffff ;  /* 0xffffffff000a7882 */ /* 0x000fe20000000000 */
[----:B------:R-:W-:Y:S01]  /*19dd0*/  ISETP.NE.U32.AND P0, PT, RZ, UR6, PT ;  /* 0x00000006ff007c0c */ /* 0x000fe2000bf05070 */
[----:B------:R-:W-:Y:S02]  /*19de0*/  USHF.R.U64 UR18, UR17, UR14, UR5 ;  /* 0x0000000e11127299 */ /* 0x000fe40008001205 */
[----:B------:R-:W-:Y:S01]  /*19df0*/  USHF.R.U32.HI UR5, URZ, UR14, UR5 ;  /* 0x0000000e3f057299 */ /* 0x000fe20008011605 */
[----:B------:R-:W-:Y:S01]  /*19e00*/  ISETP.NE.AND.EX P0, PT, RZ, UR7, PT, P0 ;  /* 0x00000007ff007c0c */ /* 0x000fe2000bf05300 */
[----:B------:R-:W-:-:S02]  /*19e10*/  USHF.L.U32 UR11, UR10, UR22, URZ ;  /* 0x000000160a0b7299 */ /* 0x000fc4000800063f */
[----:B------:R-:W-:Y:S01]  /*19e20*/  USHF.R.U64 UR19, UR18, UR22, UR5 ;  /* 0x0000001612137299 */ /* 0x000fe20008001205 */
[----:B------:R-:W-:Y:S01]  /*19e30*/  ULDC UR20, c[0x0][0x600] ;  /* 0x0001800000147ab9 */ /* 0x000fe20000000800 */
[----:B------:R-:W-:Y:S02]  /*19e40*/  USHF.R.U32.HI UR10, URZ, UR22, UR5 ;  /* 0x000000163f0a7299 */ /* 0x000fe40008011605 */
[----:B------:R-:W-:Y:S02]  /*19e50*/  UIADD3 UR21, UR20, -0x1, URZ ;  /* 0xffffffff14157890 */ /* 0x000fe4000fffe03f */
[----:B------:R-:W-:Y:S01]  /*19e60*/  ULOP3.LUT UR26, URZ, UR11, URZ, 0x33, !UPT ;  /* 0x0000000b3f1a7292 */ /* 0x000fe2000f8e333f */
        /* <DEDUP_REMOVED lines=17> */
.L_x_549:
[----:B------:R-:W-:Y:S01]  /*19f80*/  USHF.R.U64 UR6, UR5, UR23, UR10 ;  /* 0x0000001705067299 */ /* 0x000fe2000800120a */
[----:B------:R-:W-:Y:S01]  /*19f90*/  IMAD.MOV.U32 R0, RZ, RZ, 0x1 ;  /* 0x00000001ff007424 */ /* 0x000fe200078e00ff */
[----:B------:R-:W-:Y:S01]  /*19fa0*/  USHF.L.U32 UR25, UR25, UR22, URZ ;  /* 0x0000001619197299 */ /* 0x000fe2000800063f */
[----:B------:R-:W-:Y:S01]  /*19fb0*/  IMAD.U32 R10, RZ, RZ, UR4 ;  /* 0x00000004ff0a7e24 */ /* 0x000fe2000f8e00ff */
[----:B------:R-:W-:Y:S02]  /*19fc0*/  ULOP3.LUT UR5, UR18, UR26, URZ, 0xc0, !UPT ;  /* 0x0000001a12057292 */ /* 0x000fe4000f8ec03f */
[----:B------:R-:W-:Y:S02]  /*19fd0*/  UIADD3 UR7, -UR6, URZ, URZ ;  /* 0x0000003f06077290 */ /* 0x000fe4000fffe13f */
[----:B------:R-:W-:Y:S02]  /*19fe0*/  UIMAD UR6, UR25, UR6, UR5 ;  /* 0x00000006190672a4 */ /* 0x000fe4000f8e0205 */
[----:B------:R-:W-:-:S02]  /*19ff0*/  ULOP3.LUT UR17, UR17, UR21, URZ, 0xc0, !UPT ;  /* 0x0000001511117292 */ /* 0x000fc4000f8ec03f */
[----:B------:R-:W-:Y:S02]  /*1a000*/  UIMAD UR5, UR7, UR24, UR19 ;  /* 0x00000018070572a4 */ /* 0x000fe4000f8e0213 */
[----:B------:R-:W-:Y:S01]  /*1a010*/  UISETP.NE.AND UP0, UPT, UR45, URZ, UPT ;  /* 0x0000003f2d00728c */ /* 0x000fe2000bf05270 */
[----:B------:R-:W-:Y:S01]  /*1a020*/  ULDC UR7, c[0x0][0x610] ;  /* 0x0001840000077ab9 */ /* 0x000fe20000000800 */
[----:B------:R-:W-:Y:S02]  /*1a030*/  UIMAD UR5, UR5, UR20, UR17 ;  /* 0x00000014050572a4 */ /* 0x000fe4000f8e0211 */
[----:B------:R-:W-:-:S04]  /*1a040*/  UIMAD UR8, UR6, UR7, UR8 ;  /* 0x00000007060872a4 */ /* 0x000fc8000f8e0208 */
[----:B------:R-:W-:Y:S02]  /*1a050*/  USEL UR6, UR5, UR8, !UP0 ;  /* 0x0000000805067287 */ /* 0x000fe4000c000000 */
[----:B------:R-:W-:-:S04]  /*1a060*/  USEL UR8, UR8, UR5, !UP0 ;  /* 0x0000000508087287 */ /* 0x000fc8000c000000 */
[----:B------:R-:W-:Y:S02]  /*1a070*/  IMAD.U32 R2, RZ, RZ, UR6 ;  /* 0x00000006ff027e24 */ /* 0x000fe4000f8e00ff */
[----:B------:R-:W-:-:S07]  /*1a080*/  IMAD.U32 R3, RZ, RZ, UR8 ;  /* 0x00000008ff037e24 */ /* 0x000fce000f8e00ff */
.L_x_547:
[----:B------:R-:W-:-:S08]  /*1a090*/  NOP ;  /* 0x0000000000007918 */ /* 0x000fd00000000000 */
[----:B0-----:R-:W0:-:S00]  /*1a0a0*/  USETMAXREG.DEALLOC.CTAPOOL 0x18 ;  /* 0x00000018000079c8 */ /* 0x001e0000080e0500 */
[----:B------:R-:W-:-:S13]  /*1a0b0*/  ISETP.NE.AND P0, PT, RZ, UR9, PT ;  /* 0x00000009ff007c0c */ /* 0x000fda000bf05270 */
[----:B------:R-:W-:Y:S05]  /*1a0c0*/  @P0 EXIT ;  /* 0x000000000000094d */ /* 0x000fea0003800000 */
[----:B0-----:R-:W-:Y:S01]  /*1a0d0*/  LOP3.LUT P0, RZ, R0, 0xff, RZ, 0xc0, !PT ;  /* 0x000000ff00ff7812 */ /* 0x001fe2000780c0ff */
[----:B------:R-:W-:Y:S02]  /*1a0e0*/  IMAD.MOV.U32 R7, RZ, RZ, 0x1 ;  /* 0x00000001ff077424 */ /* 0x000fe400078e00ff */
[----:B------:R-:W-:-:S10]  /*1a0f0*/  IMAD.MOV.U32 R6, RZ, RZ, RZ ;  /* 0x000000ffff067224 */ /* 0x000fd400078e00ff */
[----:B------:R-:W-:Y:S05]  /*1a100*/  @!P0 BRA `(.L_x_550) ;  /* 0x0000000c00748947 */ /* 0x000fea0003800000 */
[----:B------:R-:W0:Y:S01]  /*1a110*/  S2UR UR14, SR_CgaCtaId ;  /* 0x00000000000e79c3 */ /* 0x000e220000008800 */
[----:B------:R-:W-:Y:S01]  /*1a120*/  ULDC UR4, c[0x0][0x28c] ;  /* 0x0000a30000047ab9 */ /* 0x000fe20000000800 */
[----:B------:R-:W-:Y:S01]  /*1a130*/  ULDC UR8, c[0x0][0x658] ;  /* 0x0001960000087ab9 */ /* 0x000fe20000000800 */
[----:B------:R-:W-:Y:S01]  /*1a140*/  UIADD3 UR9, UR4, 0x1f, URZ ;  /* 0x0000001f04097890 */ /* 0x000fe2000fffe03f */
[----:B------:R-:W-:Y:S01]  /*1a150*/  BSSY B0, `(.L_x_550) ;  /* 0x00000d8000007945 */ /* 0x000fe20003800000 */
[----:B------:R-:W-:Y:S01]  /*1a160*/  UMOV UR7, 0xffffffff ;  /* 0xffffffff00077882 */ /* 0x000fe20000000000 */
[----:B------:R-:W-:Y:S01]  /*1a170*/  ULDC UR6, c[0x0][0xc] ;  /* 0x0000030000067ab9 */ /* 0x000fe20000000800 */
[----:B------:R-:W-:Y:S01]  /*1a180*/  USHF.L.U32 UR11, UR7, UR8, URZ ;  /* 0x00000008070b7299 */ /* 0x000fe2000800063f */
[----:B------:R-:W-:Y:S01]  /*1a190*/  IMAD.MOV.U32 R9, RZ, RZ, 0x1 ;  /* 0x00000001ff097424 */ /* 0x000fe200078e00ff */
[----:B------:R-:W-:Y:S01]  /*1a1a0*/  USHF.R.S32.HI UR10, URZ, 0x1f, UR9 ;  /* 0x0000001f3f0a7899 */ /* 0x000fe20008011409 */
[----:B------:R-:W-:Y:S01]  /*1a1b0*/  IMAD.MOV.U32 R7, RZ, RZ, 0x1 ;  /* 0x00000001ff077424 */ /* 0x000fe200078e00ff */
[----:B------:R-:W-:Y:S01]  /*1a1c0*/  ULDC UR5, c[0x0][0x600] ;  /* 0x0001800000057ab9 */ /* 0x000fe20000000800 */
[----:B------:R-:W-:Y:S01]  /*1a1d0*/  ULDC UR7, c[0x0][0x10] ;  /* 0x0000040000077ab9 */ /* 0x000fe20000000800 */
[----:B------:R-:W-:Y:S01]  /*1a1e0*/  UMOV UR12, 0x1 ;  /* 0x00000001000c7882 */ /* 0x000fe20000000000 */
[----:B------:R-:W-:Y:S01]  /*1a1f0*/  UIADD3 UR4, UR5, -0x1, URZ ;  /* 0xffffffff05047890 */ /* 0x000fe2000fffe03f */
[----:B------:R-:W-:Y:S01]  /*1a200*/  IMAD.MOV.U32 R6, RZ, RZ, RZ ;  /* 0x000000ffff067224 */ /* 0x000fe200078e00ff */
[----:B------:R-:W-:-:S02]  /*1a210*/  UIMAD.WIDE.U32 UR6, UR6, UR7, URZ ;  /* 0x00000007060672a5 */ /* 0x000fc4000f8e003f */
[----:B------:R-:W-:Y:S02]  /*1a220*/  USHF.L.U32 UR5, UR12, UR8, URZ ;  /* 0x000000080c057299 */ /* 0x000fe4000800063f */
[----:B------:R-:W-:Y:S01]  /*1a230*/  ULEA.HI UR10, UR10, UR9, URZ, 0x5 ;  /* 0x000000090a0a7291 */ /* 0x000fe2000f8f283f */
[----:B------:R-:W-:Y:S01]  /*1a240*/  ULDC UR8, c[0x0][0x14] ;  /* 0x0000050000087ab9 */ /* 0x000fe20000000800 */
[----:B------:R-:W-:Y:S01]  /*1a250*/  ULOP3.LUT UR26, UR40, 0x2, URZ, 0xfc, !UPT ;  /* 0x00000002281a7892 */ /* 0x000fe2000f8efc3f */
[----:B0-----:R-:W-:Y:S01]  /*1a260*/  IMAD.U32 R0, RZ, RZ, UR14 ;  /* 0x0000000eff007e24 */ /* 0x001fe2000f8e00ff */
[----:B------:R-:W-:Y:S02]  /*1a270*/  UIMAD UR13, UR7, UR8, URZ ;  /* 0x00000008070d72a4 */ /* 0x000fe4000f8e023f */
[----:B------:R-:W-:Y:S02]  /*1a280*/  UIMAD.WIDE.U32 UR22, UR6, UR8, URZ ;  /* 0x00000008061672a5 */ /* 0x000fe4000f8e003f */
[----:B------:R-:W-:-:S02]  /*1a290*/  USHF.R.S32.HI UR7, URZ, 0x5, UR10 ;  /* 0x000000053f077899 */ /* 0x000fc4000801140a */
[----:B------:R-:W-:Y:S02]  /*1a2a0*/  ULOP3.LUT UR6, URZ, UR11, URZ, 0x33, !UPT ;  /* 0x0000000b3f067292 */ /* 0x000fe4000f8e333f */
[----:B------:R-:W-:Y:S02]  /*1a2b0*/  UIADD3 UR13, UR23, UR13, URZ ;  /* 0x0000000d170d7290 */ /* 0x000fe4000fffe03f */
[----:B------:R-:W-:Y:S01]  /*1a2c0*/  UIADD3 UR27, UR7, 0x1, URZ ;  /* 0x00000001071b7890 */ /* 0x000fe2000fffe03f */
[----:B------:R-:W-:-:S11]  /*1a2d0*/  ULDC.64 UR24, c[0x0][0x198] ;  /* 0x0000660000187ab9 */ /* 0x000fd60000000a00 */
.L_x_561:
[----:B------:R-:W-:-:S03]  /*1a2e0*/  UMOV UR8, 0xffffffff ;  /* 0xffffffff00087882 */ /* 0x000fc60000000000 */
[----:B------:R-:W-:Y:S05]  /*1a2f0*/  BRA.DIV UR8, `(.L_x_551) ;  /* 0x0000000e08c07947 */ /* 0x000fea000b800000 */
[----:B------:R-:W-:-:S13]  /*1a300*/  ELECT P6, URZ, PT ;  /* 0x00000000003f782f */ /* 0x000fda00038c0000 */
.L_x_571:
[----:B------:R-:W0:Y:S01]  /*1a310*/  LDC R4, c[0x0][0x28c] ;  /* 0x0000a300ff047b82 */ /* 0x000e220000000800 */
[----:B------:R-:W-:Y:S01]  /*1a320*/  BSSY B1, `(.L_x_552) ;  /* 0x000003d000017945 */ /* 0x000fe20003800000 */
[----:B0-----:R-:W-:-:S13]  /*1a330*/  ISETP.LT.OR P6, PT, R4, 0x1, !P6 ;  /* 0x000000010400780c */ /* 0x001fda00077c1670 */
[----:B------:R-:W-:Y:S05]  /*1a340*/  @P6 BRA `(.L_x_553) ;  /* 0x0000000000e86947 */ /* 0x000fea0003800000 */
[----:B------:R-:W-:Y:S01]  /*1a350*/  LEA R3, R3, R0, 0x1 ;  /* 0x0000000003037211 */ /* 0x000fe200078e08ff */
[----:B------:R-:W-:Y:S02]  /*1a360*/  IMAD.SHL.U32 R2, R2, 0x100, RZ ;  /* 0x0000010002027824 */ /* 0x000fe400078e00ff */
[----:B------:R-:W-:Y:S02]  /*1a370*/  IMAD.MOV.U32 R12, RZ, RZ, RZ ;  /* 0x000000ffff0c7224 */ /* 0x000fe400078e00ff */
[----:B------:R-:W-:Y:S02]  /*1a380*/  IMAD.SHL.U32 R3, R3, 0x80, RZ ;  /* 0x0000008003037824 */ /* 0x000fe400078e00ff */
[----:B------:R-:W-:Y:S02]  /*1a390*/  IMAD.U32 R14, RZ, RZ, UR27 ;  /* 0x0000001bff0e7e24 */ /* 0x000fe4000f8e00ff */
[----:B------:R-:W-:Y:S02]  /*1a3a0*/  IMAD.MOV.U32 R4, RZ, RZ, R7 ;  /* 0x000000ffff047224 */ /* 0x000fe400078e0007 */
[----:B------:R-:W-:-:S07]  /*1a3b0*/  IMAD.MOV.U32 R5, RZ, RZ, R6 ;  /* 0x000000ffff057224 */ /* 0x000fce00078e0006 */
.L_x_556:
[----:B------:R-:W0:Y:S01]  /*1a3c0*/  S2UR UR8, SR_CgaCtaId ;  /* 0x00000000000879c3 */ /* 0x000e220000008800 */
[----:B------:R-:W1:Y:S01]  /*1a3d0*/  S2R R13, SR_TID.X ;  /* 0x00000000000d7919 */ /* 0x000e620000002100 */
[----:B------:R-:W-:Y:S01]  /*1a3e0*/  MOV R11, 0x400 ;  /* 0x00000400000b7802 */ /* 0x000fe20000000f00 */
[----:B0-----:R-:W-:-:S05]  /*1a3f0*/  IMAD.U32 R0, RZ, RZ, UR8 ;  /* 0x00000008ff007e24 */ /* 0x001fca000f8e00ff */
[----:B------:R-:W-:Y:S02]  /*1a400*/  LEA R16, R0, R11, 0x18 ;  /* 0x0000000b00107211 */ /* 0x000fe400078ec0ff */
[----:B------:R-:W-:Y:S02]  /*1a410*/  SHF.L.U32 R11, R4, 0x1f, RZ ;  /* 0x0000001f040b7819 */ /* 0x000fe400000006ff */
[----:B-1----:R-:W-:Y:S01]  /*1a420*/  LOP3.LUT P1, RZ, R13, 0x7f, RZ, 0xc0, !PT ;  /* 0x0000007f0dff7812 */ /* 0x002fe2000782c0ff */
[----:B------:R-:W-:-:S04]  /*1a430*/  IMAD R8, R5, 0x8, R16 ;  /* 0x0000000805087824 */ /* 0x000fc800078e0210 */
[----:B------:R-:W0:Y:S08]  /*1a440*/  SYNCS.PHASECHK.TRANS64.TRYWAIT P0, [R8+URZ+0x18], R11 ;  /* 0x0000180b080075a7 */ /* 0x000e30000800017f */
[----:B------:R-:W1:Y:S01]  /*1a450*/  @!P1 LDC R13, c[0x0][0x500] ;  /* 0x00014000ff0d9b82 */ /* 0x000e620000000800 */
[----:B0-----:R-:W-:Y:S05]  /*1a460*/  @!P0 BRA `(.L_x_554) ;  /* 0x0000000c00848947 */ /* 0x001fea0003800000 */
.L_x_572:
[----:B------:R-:W-:Y:S01]  /*1a470*/  UPRMT UR8, UR26, 0x9910, URZ ;  /* 0x000099101a087896 */ /* 0x000fe2000800003f */
[----:B-1----:R1:W-:Y:S03]  /*1a480*/  @!P1 SYNCS.ARRIVE.TRANS64 RZ, [R8+URZ], R13 ;  /* 0x0000000d08ff99a7 */ /* 0x0023e6000800003f */
[----:B------:R-:W-:-:S06]  /*1a490*/  UISETP.NE.AND UP0, UPT, UR8, 0x2, UPT ;  /* 0x000000020800788c */ /* 0x000fcc000bf05270 */
[----:B------:R-:W-:-:S13]  /*1a4a0*/  PLOP3.LUT P0, PT, PT, PT, UP0, 0x80, 0x0 ;  /* 0x000000000000781c */ /* 0x000fda0003f0f008 */
[----:B-1----:R-:W-:Y:S05]  /*1a4b0*/  @P0 BRA `(.L_x_555) ;  /* 0x0000000000040947 */ /* 0x002fea0003800000 */
[----:B------:R-:W-:Y:S01]  /*1a4c0*/  BPT.TRAP 0x1 ;  /* 0x000000040000795c */ /* 0x000fe20000300000 */
.L_x_555:
[----:B0-----:R-:W-:Y:S01]  /*1a4d0*/  IMAD R11, R5, 0x2, R0 ;  /* 0x00000002050b7824 */ /* 0x001fe200078e0200 */
[----:B------:R-:W-:Y:S01]  /*1a4e0*/  R2UR UR19, R3 ;  /* 0x00000000031372ca */ /* 0x000fe200000e0000 */
[----:B------:R-:W-:Y:S01]  /*1a4f0*/  VIADD R14, R14, 0xffffffff ;  /* 0xffffffff0e0e7836 */ /* 0x000fe20000000000 */
[----:B------:R-:W-:Y:S01]  /*1a500*/  R2UR UR9, R8 ;  /* 0x00000000080972ca */ /* 0x000fe200000e0000 */
[----:B------:R-:W-:Y:S01]  /*1a510*/  IMAD.SHL.U32 R11, R11, 0x1000, RZ ;  /* 0x000010000b0b7824 */ /* 0x000fe200078e00ff */
[----:B------:R-:W-:Y:S01]  /*1a520*/  UIADD3 UR14, UP0, UR24, 0xf0, URZ ;  /* 0x000000f0180e7890 */ /* 0x000fe2000ff1e03f */
[----:B------:R-:W-:Y:S01]  /*1a530*/  R2UR UR10, R12 ;  /* 0x000000000c0a72ca */ /* 0x000fe200000e0000 */
[----:B------:R-:W-:Y:S01]  /*1a540*/  UIADD3 UR28, UP1, UR24, 0x1f0, URZ ;  /* 0x000001f0181c7890 */ /* 0x000fe2000ff3e03f */
[----:B------:R-:W-:Y:S01]  /*1a550*/  IMAD R11, R11, 0x4, R16 ;  /* 0x000000040b0b7824 */ /* 0x000fe200078e0210 */
[C---:B------:R-:W-:Y:S01]  /*1a560*/  LEA R16, R5.reuse, R16, 0xf ;  /* 0x0000001005107211 */ /* 0x040fe200078e78ff */
[----:B------:R-:W-:Y:S01]  /*1a570*/  UIADD3.X UR15, URZ, UR25, URZ, UP0, !UPT ;  /* 0x000000193f0f7290 */ /* 0x000fe200087fe43f */
[----:B------:R-:W-:Y:S01]  /*1a580*/  R2UR UR12, R10 ;  /* 0x000000000a0c72ca */ /* 0x000fe200000e0000 */
[----:B------:R-:W-:Y:S01]  /*1a590*/  VIADD R5, R5, 0x1 ;  /* 0x0000000105057836 */ /* 0x000fe20000000000 */
[----:B------:R-:W-:Y:S01]  /*1a5a0*/  R2UR UR8, R11 ;  /* 0x000000000b0872ca */ /* 0x000fe200000e0000 */
[----:B------:R-:W-:Y:S01]  /*1a5b0*/  UIADD3.X UR29, URZ, UR25, URZ, UP1, !UPT ;  /* 0x000000193f1d7290 */ /* 0x000fe20008ffe43f */
[----:B------:R-:W-:Y:S01]  /*1a5c0*/  R2UR UR11, R16 ;  /* 0x00000000100b72ca */ /* 0x000fe200000e0000 */
[----:B------:R-:W-:Y:S01]  /*1a5d0*/  UMOV UR21, 0x30000 ;  /* 0x0003000000157882 */ /* 0x000fe20000000000 */
[----:B------:R-:W-:Y:S01]  /*1a5e0*/  R2UR UR20, R2 ;  /* 0x00000000021472ca */ /* 0x000fe200000e0000 */
[----:B------:R-:W-:Y:S01]  /*1a5f0*/  UMOV UR16, 0x0 ;  /* 0x0000000000107882 */ /* 0x000fe20000000000 */
[----:B------:R-:W-:Y:S01]  /*1a600*/  ISETP.GT.AND P1, PT, R14, 0x1, PT ;  /* 0x000000010e00780c */ /* 0x000fe20003f24270 */
[----:B------:R-:W-:Y:S01]  /*1a610*/  UMOV UR17, 0x10000000 ;  /* 0x1000000000117882 */ /* 0x000fe20000000000 */
[----:B------:R-:W-:Y:S01]  /*1a620*/  ISETP.NE.AND P0, PT, R5, 0x3, PT ;  /* 0x000000030500780c */ /* 0x000fe20003f05270 */
[----:B------:R-:W-:-:S03]  /*1a630*/  VIADD R12, R12, 0x20 ;  /* 0x000000200c0c7836 */ /* 0x000fc60000000000 */
[----:B------:R-:W-:Y:S01]  /*1a640*/  SEL R11, RZ, 0x1, P0 ;  /* 0x00000001ff0b7807 */ /* 0x000fe20000000000 */
[----:B------:R-:W-:Y:S01]  /*1a650*/  UIADD3 UR8, UR8, 0x100, URZ ;  /* 0x0000010008087890 */ /* 0x000fe2000fffe03f */
[----:B------:R-:W-:Y:S01]  /*1a660*/  SEL R5, R5, RZ, P0 ;  /* 0x000000ff05057207 */ /* 0x000fe20000000000 */
[----:B------:R-:W-:Y:S01]  /*1a670*/  UIADD3 UR18, UR11, 0x18100, URZ ;  /* 0x000181000b127890 */ /* 0x000fe2000fffe03f */
[----:B------:R-:W-:Y:S02]  /*1a680*/  LOP3.LUT R4, R4, R11, RZ, 0x3c, !PT ;  /* 0x0000000b04047212 */ /* 0x000fe400078e3cff */
[----:B------:R-:W-:-:S04]  /*1a690*/  UMOV UR11, UR19 ;  /* 0x00000013000b7c82 */ /* 0x000fc80008000000 */
[----:B------:R0:W-:Y:S02]  /*1a6a0*/  UTMALDG.3D.MULTICAST [UR8], [UR14], UR21, desc[UR16] ;  /* 0x000010080e0073b4 */ /* 0x0001e40008011815 */
[----:B0-----:R-:W-:Y:S01]  /*1a6b0*/  UMOV UR8, UR18 ;  /* 0x0000001200087c82 */ /* 0x001fe20008000000 */
[----:B------:R-:W-:Y:S02]  /*1a6c0*/  UMOV UR11, UR20 ;  /* 0x00000014000b7c82 */ /* 0x000fe40008000000 */
[----:B------:R0:W-:Y:S02]  /*1a6d0*/  UTMALDG.3D [UR8], [UR28], desc[UR16] ;  /* 0x000010081c0075b4 */ /* 0x0001e40008011000 */
[----:B0-----:R-:W-:Y:S05]  /*1a6e0*/  @P1 BRA `(.L_x_556) ;  /* 0xfffffffc00341947 */ /* 0x001fea000383ffff */
.L_x_553:
[----:B------:R-:W-:Y:S05]  /*1a6f0*/  BSYNC B1 ;  /* 0x0000000000017941 */ /* 0x000fea0003800000 */
.L_x_552:
[----:B------:R-:W2:Y:S01]  /*1a700*/  LDL.LU R15, [R1+0x204] ;  /* 0x00020400010f7983 */ /* 0x000ea20000300800 */
[----:B------:R-:W-:Y:S01]  /*1a710*/  LOP3.LUT P0, RZ, R9, 0xff, RZ, 0xc0, !PT ;  /* 0x000000ff09ff7812 */ /* 0x000fe2000780c0ff */
[----:B------:R-:W-:Y:S01]  /*1a720*/  VIADD R5, R6, UR7 ;  /* 0x0000000706057c36 */ /* 0x000fe20008000000 */
[----:B------:R-:W-:Y:S01]  /*1a730*/  ULDC.64 UR8, c[0x0][0x650] ;  /* 0x0001940000087ab9 */ /* 0x000fe20000000a00 */
[----:B------:R-:W3:Y:S01]  /*1a740*/  LDL.LU R13, [R1+0x208] ;  /* 0x00020800010d7983 */ /* 0x000ee20000300800 */
[----:B------:R-:W-:Y:S01]  /*1a750*/  IMAD.U32 R2, RZ, RZ, UR7 ;  /* 0x00000007ff027e24 */ /* 0x000fe2000f8e00ff */
[----:B------:R-:W-:Y:S01]  /*1a760*/  UISETP.GE.U32.AND UP0, UPT, UR7, 0x3, UPT ;  /* 0x000000030700788c */ /* 0x000fe2000bf06070 */
[----:B------:R-:W-:Y:S01]  /*1a770*/  BSSY B1, `(.L_x_557) ;  /* 0x0000073000017945 */ /* 0x000fe20003800000 */
[----:B------:R-:W-:Y:S01]  /*1a780*/  IMAD.MOV.U32 R10, RZ, RZ, -0x1 ;  /* 0xffffffffff0a7424 */ /* 0x000fe200078e00ff */
[----:B------:R-:W-:-:S03]  /*1a790*/  PRMT R9, RZ, 0x7610, R9 ;  /* 0x00007610ff097816 */ /* 0x000fc60000000009 */
[----:B------:R-:W-:Y:S02]  /*1a7a0*/  PLOP3.LUT P1, PT, PT, PT, UP0, 0x80, 0x0 ;  /* 0x000000000000781c */ /* 0x000fe40003f2f008 */
[----:B------:R-:W0:Y:S01]  /*1a7b0*/  @P0 S2R R0, SR_CgaCtaId ;  /* 0x0000000000000919 */ /* 0x000e220000008800 */
[----:B------:R-:W-:-:S04]  /*1a7c0*/  @P0 MOV R3, 0x400 ;  /* 0x0000040000030802 */ /* 0x000fc80000000f00 */
[----:B0-----:R-:W-:-:S04]  /*1a7d0*/  @P0 LEA R3, R0, R3, 0x18 ;  /* 0x0000000300030211 */ /* 0x001fc800078ec0ff */
[----:B------:R0:W-:Y:S01]  /*1a7e0*/  @P0 SYNCS.ARRIVE.TRANS64.A1T0 RZ, [R3+URZ+0x48], RZ ;  /* 0x000048ff03ff09a7 */ /* 0x0001e2000810003f */
[----:B------:R-:W-:-:S04]  /*1a7f0*/  ISETP.GT.U32.AND P0, PT, R5, 0x2, PT ;  /* 0x000000020500780c */ /* 0x000fc80003f04070 */
[----:B------:R-:W-:Y:S01]  /*1a800*/  ISETP.LT.U32.AND P0, PT, R2, 0x3, P0 ;  /* 0x000000030200780c */ /* 0x000fe20000701070 */
[----:B0-----:R-:W-:-:S03]  /*1a810*/  IMAD.WIDE.U32 R2, R5, -0x55555555, RZ ;  /* 0xaaaaaaab05027825 */ /* 0x001fc600078e00ff */
[----:B------:R-:W-:Y:S02]  /*1a820*/  SEL R2, RZ, 0x1, !P0 ;  /* 0x00000001ff027807 */ /* 0x000fe40004000000 */
[----:B------:R-:W-:Y:S01]  /*1a830*/  SHF.R.U32.HI R4, RZ, 0x1, R3 ;  /* 0x00000001ff047819 */ /* 0x000fe20000011603 */
[----:B------:R-:W-:Y:S01]  /*1a840*/  IMAD.MOV.U32 R3, RZ, RZ, -0x1 ;  /* 0xffffffffff037424 */ /* 0x000fe200078e00ff */
[----:B------:R-:W-:Y:S01]  /*1a850*/  LOP3.LUT R7, R7, R2, RZ, 0x3c, !PT ;  /* 0x0000000207077212 */ /* 0x000fe200078e3cff */
[----:B------:R-:W-:Y:S02]  /*1a860*/  IMAD.MOV.U32 R2, RZ, RZ, -0x1 ;  /* 0xffffffffff027424 */ /* 0x000fe400078e00ff */
[----:B------:R-:W-:Y:S01]  /*1a870*/  IMAD R6, R4, -0x3, R5 ;  /* 0xfffffffd04067824 */ /* 0x000fe200078e0205 */
[--C-:B------:R-:W-:Y:S02]  /*1a880*/  @P1 LOP3.LUT R7, R7, 0x1, R4.reuse, 0x78, !PT ;  /* 0x0000000107071812 */ /* 0x100fe400078e7804 */
[----:B------:R-:W-:-:S02]  /*1a890*/  PRMT R4, RZ, 0x7610, R4 ;  /* 0x00007610ff047816 */ /* 0x000fc40000000004 */
[----:B---3--:R-:W-:-:S04]  /*1a8a0*/  IADD3 R13, P0, R13, UR22, RZ ;  /* 0x000000160d0d7c10 */ /* 0x008fc8000ff1e0ff */
[----:B--2---:R-:W-:Y:S01]  /*1a8b0*/  IADD3.X R15, R15, UR13, RZ, P0, !PT ;  /* 0x0000000d0f0f7c10 */ /* 0x004fe200087fe4ff */
[----:B------:R0:W-:Y:S01]  /*1a8c0*/  STL [R1+0x208], R13 ;  /* 0x0002080d01007387 */ /* 0x0001e20000100800 */
[----:B------:R-:W-:-:S03]  /*1a8d0*/  ISETP.GE.U32.AND P0, PT, R13, UR8, PT ;  /* 0x000000080d007c0c */ /* 0x000fc6000bf06070 */
[----:B------:R0:W-:Y:S01]  /*1a8e0*/  STL [R1+0x204], R15 ;  /* 0x0002040f01007387 */ /* 0x0001e20000100800 */
[----:B------:R-:W-:-:S13]  /*1a8f0*/  ISETP.GE.U32.AND.EX P0, PT, R15, UR9, PT, P0 ;  /* 0x000000090f007c0c */ /* 0x000fda000bf06100 */
[----:B0-----:R-:W-:Y:S05]  /*1a900*/  @P0 BRA `(.L_x_558) ;  /* 0x0000000400640947 */ /* 0x001fea0003800000 */
[----:B------:R-:W0:Y:S01]  /*1a910*/  S2R R8, SR_CTAID.X ;  /* 0x0000000000087919 */ /* 0x000e220000002500 */
[----:B------:R-:W-:Y:S01]  /*1a920*/  ULDC UR8, c[0x0][0x150] ;  /* 0x0000540000087ab9 */ /* 0x000fe20000000800 */
[----:B------:R-:W1:Y:S01]  /*1a930*/  LDC R3, c[0x0][0x144] ;  /* 0x00005100ff037b82 */ /* 0x000e620000000800 */
[----:B------:R-:W-:Y:S01]  /*1a940*/  UISETP.NE.AND UP0, UPT, UR45, URZ, UPT ;  /* 0x0000003f2d00728c */ /* 0x000fe2000bf05270 */
[----:B------:R-:W2:Y:S01]  /*1a950*/  S2R R5, SR_CTAID.Y ;  /* 0x0000000000057919 */ /* 0x000ea20000002600 */
[----:B------:R-:W-:-:S04]  /*1a960*/  ULDC UR11, c[0x0][0x630] ;  /* 0x00018c00000b7ab9 */ /* 0x000fc80000000800 */
[----:B------:R-:W-:Y:S01]  /*1a970*/  PLOP3.LUT P0, PT, PT, PT, UP0, 0x80, 0x0 ;  /* 0x000000000000781c */ /* 0x000fe20003f0f008 */
[----:B------:R-:W3:Y:S01]  /*1a980*/  LDC R12, c[0x0][0x148] ;  /* 0x00005200ff0c7b82 */ /* 0x000ee20000000800 */
[----:B0-----:R-:W-:Y:S02]  /*1a990*/  I2FP.F32.U32 R2, R8 ;  /* 0x0000000800027245 */ /* 0x001fe40000201000 */
[----:B--2---:R-:W-:-:S03]  /*1a9a0*/  I2FP.F32.U32 R4, R5 ;  /* 0x0000000500047245 */ /* 0x004fc60000201000 */
[----:B------:R-:W-:Y:S01]  /*1a9b0*/  FMUL R2, R2, UR8 ;  /* 0x0000000802027c20 */ /* 0x000fe20008400000 */
[----:B------:R-:W-:Y:S02]  /*1a9c0*/  ULDC UR8, c[0x0][0x154] ;  /* 0x0000550000087ab9 */ /* 0x000fe40000000800 */
[----:B------:R-:W-:Y:S01]  /*1a9d0*/  FMUL R10, R4, UR8 ;  /* 0x00000008040a7c20 */ /* 0x000fe20008400000 */
[----:B------:R-:W-:Y:S02]  /*1a9e0*/  ULDC.64 UR8, c[0x0][0x628] ;  /* 0x00018a0000087ab9 */ /* 0x000fe40000000a00 */
[----:B------:R-:W0:Y:S08]  /*1a9f0*/  F2I.U32.TRUNC.NTZ R2, R2 ;  /* 0x0000000200027305 */ /* 0x000e30000020f000 */
[----:B------:R-:W2:Y:S01]  /*1aa00*/  F2I.U32.TRUNC.NTZ R10, R10 ;  /* 0x0000000a000a7305 */ /* 0x000ea2000020f000 */
[----:B0-----:R-:W-:-:S02]  /*1aa10*/  IMAD.MOV R4, RZ, RZ, -R2 ;  /* 0x000000ffff047224 */ /* 0x001fc400078e0a02 */
[----:B------:R-:W-:Y:S02]  /*1aa20*/  IMAD.MOV.U32 R2, RZ, RZ, R13 ;  /* 0x000000ffff027224 */ /* 0x000fe400078e000d */
[----:B-1----:R-:W-:Y:S02]  /*1aa30*/  IMAD R8, R3, R4, R8 ;  /* 0x0000000403087224 */ /* 0x002fe400078e0208 */
[----:B--2---:R-:W-:-:S04]  /*1aa40*/  IMAD.MOV R3, RZ, RZ, -R10 ;  /* 0x000000ffff037224 */ /* 0x004fc800078e0a0a */
[----:B---3--:R-:W-:Y:S01]  /*1aa50*/  @P0 IMAD R8, R12, R3, R5 ;  /* 0x000000030c080224 */ /* 0x008fe200078e0205 */
[----:B------:R-:W-:Y:S02]  /*1aa60*/  ISETP.NE.U32.AND P0, PT, RZ, UR8, PT ;  /* 0x00000008ff007c0c */ /* 0x000fe4000bf05070 */
[----:B------:R-:W-:Y:S02]  /*1aa70*/  MOV R3, R15 ;  /* 0x0000000f00037202 */ /* 0x000fe40000000f00 */
[----:B------:R-:W-:-:S13]  /*1aa80*/  ISETP.NE.AND.EX P0, PT, RZ, UR9, PT, P0 ;  /* 0x00000009ff007c0c */ /* 0x000fda000bf05300 */
[----:B------:R-:W-:Y:S05]  /*1aa90*/  @!P0 BRA `(.L_x_559) ;  /* 0x0000000000288947 */ /* 0x000fea0003800000 */
[----:B------:R-:W-:Y:S02]  /*1aaa0*/  ULDC UR10, c[0x0][0x634] ;  /* 0x00018d00000a7ab9 */ /* 0x000fe40000000800 */
[----:B------:R-:W-:-:S05]  /*1aab0*/  IADD3 R3, P0, R13, UR10, RZ ;  /* 0x0000000a0d037c10 */ /* 0x000fca000ff1e0ff */
[----:B------:R-:W-:-:S04]  /*1aac0*/  IMAD.X R11, RZ, RZ, R15, P0 ;  /* 0x000000ffff0b7224 */ /* 0x000fc800000e060f */
[----:B------:R-:W-:-:S04]  /*1aad0*/  IMAD.WIDE.U32 R4, R11, UR8, RZ ;  /* 0x000000080b047c25 */ /* 0x000fc8000f8e00ff */
[----:B------:R-:W-:-:S04]  /*1aae0*/  IMAD.WIDE.U32 R4, P0, R3, UR9, R4 ;  /* 0x0000000903047c25 */ /* 0x000fc8000f800004 */
[----:B------:R-:W-:-:S04]  /*1aaf0*/  IMAD.WIDE.U32 R2, R3, UR8, RZ ;  /* 0x0000000803027c25 */ /* 0x000fc8000f8e00ff */
[----:B------:R-:W-:Y:S01]  /*1ab00*/  IMAD.MOV.U32 R2, RZ, RZ, R5 ;  /* 0x000000ffff027224 */ /* 0x000fe200078e0005 */
[----:B------:R-:W-:Y:S01]  /*1ab10*/  IADD3 RZ, P1, R3, R4, RZ ;  /* 0x0000000403ff7210 */ /* 0x000fe20007f3e0ff */
[----:B------:R-:W-:-:S04]  /*1ab20*/  IMAD.X R3, RZ, RZ, RZ, P0 ;  /* 0x000000ffff037224 */ /* 0x000fc800000e06ff */
[----:B------:R-:W-:-:S08]  /*1ab30*/  IMAD.WIDE.U32.X R2, R11, UR9, R2, P1 ;  /* 0x000000090b027c25 */ /* 0x000fd000088e0402 */
.L_x_559:
[--C-:B------:R-:W-:Y:S01]  /*1ab40*/  SHF.R.U64 R10, R2, UR11, R3.reuse ;  /* 0x0000000b020a7c19 */ /* 0x100fe20008001203 */
[----:B------:R-:W-:Y:S01]  /*1ab50*/  ULDC.64 UR8, c[0x0][0x620] ;  /* 0x0001880000087ab9 */ /* 0x000fe20000000a00 */
[----:B------:R-:W-:Y:S01]  /*1ab60*/  SHF.R.U32.HI R2, RZ, UR11, R3 ;  /* 0x0000000bff027c19 */ /* 0x000fe20008011603 */
[----:B------:R-:W-:Y:S01]  /*1ab70*/  IMAD.MOV.U32 R3, RZ, RZ, R15 ;  /* 0x000000ffff037224 */ /* 0x000fe200078e000f */
[----:B------:R-:W-:Y:S01]  /*1ab80*/  IADD3 R11, P0, RZ, -R10, RZ ;  /* 0x8000000aff0b7210 */ /* 0x000fe20007f1e0ff */
[----:B------:R-:W-:-:S04]  /*1ab90*/  ULDC.64 UR10, c[0x0][0x640] ;  /* 0x00019000000a7ab9 */ /* 0x000fc80000000a00 */
[----:B------:R-:W-:Y:S01]  /*1aba0*/  IMAD.X R2, RZ, RZ, ~R2, P0 ;  /* 0x000000ffff027224 */ /* 0x000fe200000e0e02 */
[----:B------:R-:W-:-:S03]  /*1abb0*/  ISETP.NE.U32.AND P0, PT, RZ, UR10, PT ;  /* 0x0000000aff007c0c */ /* 0x000fc6000bf05070 */
[----:B------:R-:W-:Y:S01]  /*1abc0*/  IMAD R2, R2, UR8, RZ ;  /* 0x0000000802027c24 */ /* 0x000fe2000f8e02ff */
[----:B------:R-:W-:-:S03]  /*1abd0*/  ISETP.NE.AND.EX P0, PT, RZ, UR11, PT, P0 ;  /* 0x0000000bff007c0c */ /* 0x000fc6000bf05300 */
[----:B------:R-:W-:Y:S02]  /*1abe0*/  IMAD R5, R11, UR9, R2 ;  /* 0x000000090b057c24 */ /* 0x000fe4000f8e0202 */
[----:B------:R-:W-:-:S04]  /*1abf0*/  IMAD.MOV.U32 R2, RZ, RZ, R13 ;  /* 0x000000ffff027224 */ /* 0x000fc800078e000d */
[----:B------:R-:W-:Y:S01]  /*1ac00*/  IMAD.WIDE.U32 R2, R11, UR8, R2 ;  /* 0x000000080b027c25 */ /* 0x000fe2000f8e0002 */
[----:B------:R-:W-:-:S03]  /*1ac10*/  ULDC UR8, c[0x0][0x618] ;  /* 0x0001860000087ab9 */ /* 0x000fc60000000800 */
[----:B------:R-:W-:-:S05]  /*1ac20*/  IMAD.IADD R3, R3, 0x1, R5 ;  /* 0x0000000103037824 */ /* 0x000fca00078e0205 */
[--C-:B------:R-:W-:Y:S02]  /*1ac30*/  SHF.R.U64 R11, R2, UR8, R3.reuse ;  /* 0x00000008020b7c19 */ /* 0x100fe40008001203 */
[----:B------:R-:W-:Y:S01]  /*1ac40*/  SHF.R.U32.HI R2, RZ, UR8, R3 ;  /* 0x00000008ff027c19 */ /* 0x000fe20008011603 */
[----:B------:R-:W-:-:S03]  /*1ac50*/  ULDC UR8, c[0x0][0x608] ;  /* 0x0001820000087ab9 */ /* 0x000fc60000000800 */
[--C-:B------:R-:W-:Y:S02]  /*1ac60*/  SHF.R.U64 R12, R11, UR8, R2.reuse ;  /* 0x000000080b0c7c19 */ /* 0x100fe40008001202 */
[----:B------:R-:W-:Y:S01]  /*1ac70*/  SHF.R.U32.HI R3, RZ, UR8, R2 ;  /* 0x00000008ff037c19 */ /* 0x000fe20008011602 */
[----:B------:R-:W-:-:S03]  /*1ac80*/  ULDC UR8, c[0x0][0x658] ;  /* 0x0001960000087ab9 */ /* 0x000fc60000000800 */
[--C-:B------:R-:W-:Y:S02]  /*1ac90*/  SHF.R.U64 R13, R12, UR8, R3.reuse ;  /* 0x000000080c0d7c19 */ /* 0x100fe40008001203 */
[----:B------:R-:W-:-:S03]  /*1aca0*/  SHF.R.U32.HI R15, RZ, UR8, R3 ;  /* 0x00000008ff0f7c19 */ /* 0x000fc60008011603 */
[----:B------:R-:W-:Y:S02]  /*1acb0*/  IMAD.MOV.U32 R2, RZ, RZ, R13 ;  /* 0x000000ffff027224 */ /* 0x000fe400078e000d */
[----:B------:R-:W-:Y:S01]  /*1acc0*/  IMAD.MOV.U32 R3, RZ, RZ, R15 ;  /* 0x000000ffff037224 */ /* 0x000fe200078e000f */
[----:B------:R-:W-:Y:S06]  /*1acd0*/  @!P0 BRA `(.L_x_560) ;  /* 0x0000000000288947 */ /* 0x000fec0003800000 */
[----:B------:R-:W-:Y:S02]  /*1ace0*/  ULDC UR8, c[0x0][0x64c] ;  /* 0x0001930000087ab9 */ /* 0x000fe40000000800 */
[----:B------:R-:W-:-:S05]  /*1acf0*/  IADD3 R3, P0, R13, UR8, RZ ;  /* 0x000000080d037c10 */ /* 0x000fca000ff1e0ff */
[----:B------:R-:W-:-:S04]  /*1ad00*/  IMAD.X R15, RZ, RZ, R15, P0 ;  /* 0x000000ffff0f7224 */ /* 0x000fc800000e060f */
[----:B------:R-:W-:-:S04]  /*1ad10*/  IMAD.WIDE.U32 R4, R15, UR10, RZ ;  /* 0x0000000a0f047c25 */ /* 0x000fc8000f8e00ff */
[----:B------:R-:W-:-:S04]  /*1ad20*/  IMAD.WIDE.U32 R4, P0, R3, UR11, R4 ;  /* 0x0000000b03047c25 */ /* 0x000fc8000f800004 */
[----:B------:R-:W-:Y:S01]  /*1ad30*/  IMAD.WIDE.U32 R2, R3, UR10, RZ ;  /* 0x0000000a03027c25 */ /* 0x000fe2000f8e00ff */
[----:B------:R-:W-:-:S04]  /*1ad40*/  MOV R2, R5 ;  /* 0x0000000500027202 */ /* 0x000fc80000000f00 */
[----:B------:R-:W-:Y:S01]  /*1ad50*/  IADD3 RZ, P1, R3, R4, RZ ;  /* 0x0000000403ff7210 */ /* 0x000fe20007f3e0ff */
[----:B------:R-:W-:-:S04]  /*1ad60*/  IMAD.X R3, RZ, RZ, RZ, P0 ;  /* 0x000000ffff037224 */ /* 0x000fc800000e06ff */
[----:B------:R-:W-:-:S08]  /*1ad70*/  IMAD.WIDE.U32.X R2, R15, UR11, R2, P1 ;  /* 0x0000000b0f027c25 */ /* 0x000fd000088e0402 */
.L_x_560:
[----:B------:R-:W-:Y:S01]  /*1ad80*/  ULDC UR8, c[0x0][0x648] ;  /* 0x0001920000087ab9 */ /* 0x000fe20000000800 */
[----:B------:R-:W-:Y:S01]  /*1ad90*/  LOP3.LUT R12, R12, UR6, RZ, 0xc0, !PT ;  /* 0x000000060c0c7c12 */ /* 0x000fe2000f8ec0ff */
[----:B------:R-:W-:Y:S01]  /*1ada0*/  UISETP.NE.AND UP0, UPT, UR45, URZ, UPT ;  /* 0x0000003f2d00728c */ /* 0x000fe2000bf05270 */
[----:B------:R-:W-:Y:S01]  /*1adb0*/  SHF.R.U64 R3, R2, UR8, R3 ;  /* 0x0000000802037c19 */ /* 0x000fe20008001203 */
[----:B------:R-:W-:Y:S01]  /*1adc0*/  ULDC UR8, c[0x0][0x638] ;  /* 0x00018e0000087ab9 */ /* 0x000fe20000000800 */
[----:B------:R-:W-:-:S03]  /*1add0*/  IMAD.MOV.U32 R4, RZ, RZ, 0x1 ;  /* 0x00000001ff047424 */ /* 0x000fc600078e00ff */
[----:B------:R-:W-:Y:S01]  /*1ade0*/  IMAD.MOV R2, RZ, RZ, -R3 ;  /* 0x000000ffff027224 */ /* 0x000fe200078e0a03 */
[----:B------:R-:W-:Y:S01]  /*1adf0*/  PLOP3.LUT P0, PT, PT, PT, UP0, 0x40, 0x0 ;  /* 0x000000000000781c */ /* 0x000fe20003f0e808 */
[----:B------:R-:W-:Y:S01]  /*1ae00*/  IMAD R5, R3, UR5, R12 ;  /* 0x0000000503057c24 */ /* 0x000fe2000f8e020c */
[----:B------:R-:W-:Y:S01]  /*1ae10*/  PLOP3.LUT P1, PT, PT, PT, UP0, 0x40, 0x0 ;  /* 0x000000000000781c */ /* 0x000fe20003f2e808 */
[----:B------:R-:W-:Y:S01]  /*1ae20*/  IMAD R13, R2, UR8, R13 ;  /* 0x00000008020d7c24 */ /* 0x000fe2000f8e020d */
[----:B------:R-:W-:Y:S01]  /*1ae30*/  ULDC UR8, c[0x0][0x610] ;  /* 0x0001840000087ab9 */ /* 0x000fe20000000800 */
[----:B------:R-:W-:Y:S01]  /*1ae40*/  LOP3.LUT R2, R11, UR4, RZ, 0xc0, !PT ;  /* 0x000000040b027c12 */ /* 0x000fe2000f8ec0ff */
[----:B------:R-:W-:Y:S01]  /*1ae50*/  IMAD R8, R5, UR8, R8 ;  /* 0x0000000805087c24 */ /* 0x000fe2000f8e0208 */
[----:B------:R-:W-:-:S03]  /*1ae60*/  ULDC UR8, c[0x0][0x600] ;  /* 0x0001800000087ab9 */ /* 0x000fc60000000800 */
[----:B------:R-:W-:-:S05]  /*1ae70*/  IMAD R13, R13, UR8, R2 ;  /* 0x000000080d0d7c24 */ /* 0x000fca000f8e0202 */
[----:B------:R-:W-:Y:S02]  /*1ae80*/  SEL R2, R13, R8, P0 ;  /* 0x000000080d027207 */ /* 0x000fe40000000000 */
[----:B------:R-:W-:-:S07]  /*1ae90*/  SEL R3, R8, R13, P1 ;  /* 0x0000000d08037207 */ /* 0x000fce0000800000 */
.L_x_558:
[----:B------:R-:W-:Y:S05]  /*1aea0*/  BSYNC B1 ;  /* 0x0000000000017941 */ /* 0x000fea0003800000 */
.L_x_557:
[----:B------:R-:W-:-:S13]  /*1aeb0*/  LOP3.LUT P0, RZ, R4, 0xff, RZ, 0xc0, !PT ;  /* 0x000000ff04ff7812 */ /* 0x000fda000780c0ff */
[----:B------:R-:W-:Y:S05]  /*1aec0*/  @P0 BRA `(.L_x_561) ;  /* 0xfffffff400040947 */ /* 0x000fea000383ffff */
[----:B------:R-:W-:Y:S05]  /*1aed0*/  BSYNC B0 ;  /* 0x0000000000007941 */ /* 0x000fea0003800000 */
.L_x_550:
[----:B------:R-:W-:-:S03]  /*1aee0*/  UMOV UR8, 0xffffffff ;  /* 0xffffffff00087882 */ /* 0x000fc60000000000 */
[----:B------:R-:W-:Y:S05]  /*1aef0*/  BRA.DIV UR8, `(.L_x_562) ;  /* 0x0000000208f47947 */ /* 0x000fea000b800000 */
[----:B------:R-:W-:-:S13]  /*1af00*/  ELECT P6, URZ, PT ;  /* 0x00000000003f782f */ /* 0x000fda00038c0000 */
.L_x_575:
[----:B------:R-:W-:Y:S04]  /*1af10*/  BSSY B0, `(.L_x_563) ;  /* 0x0000023000007945 */ /* 0x000fe80003800000 */
[----:B------:R-:W-:Y:S05]  /*1af20*/  @!P6 BRA `(.L_x_564) ;  /* 0x000000000084e947 */ /* 0x000fea0003800000 */
[----:B------:R-:W-:-:S04]  /*1af30*/  ULOP3.LUT UR8, UR40, 0x2, URZ, 0xfc, !UPT ;  /* 0x0000000228087892 */ /* 0x000fc8000f8efc3f */
[----:B------:R-:W-:-:S06]  /*1af40*/  UISETP.NE.AND UP0, UPT, UR8, 0x3, UPT ;  /* 0x000000030800788c */ /* 0x000fcc000bf05270 */
[----:B------:R-:W-:-:S13]  /*1af50*/  PLOP3.LUT P0, PT, PT, PT, UP0, 0x80, 0x0 ;  /* 0x000000000000781c */ /* 0x000fda0003f0f008 */
[----:B------:R-:W-:Y:S05]  /*1af60*/  @!P0 BRA `(.L_x_565) ;  /* 0x0000000000048947 */ /* 0x000fea0003800000 */
[----:B------:R-:W-:Y:S01]  /*1af70*/  BPT.TRAP 0x1 ;  /* 0x000000040000795c */ /* 0x000fe20000300000 */
.L_x_565:
[----:B------:R-:W0:Y:S01]  /*1af80*/  S2R R3, SR_CgaCtaId ;  /* 0x0000000000037919 */ /* 0x000e220000008800 */
[----:B------:R-:W-:-:S04]  /*1af90*/  MOV R0, 0x400 ;  /* 0x0000040000007802 */ /* 0x000fc80000000f00 */
[----:B0-----:R-:W-:Y:S02]  /*1afa0*/  LEA R3, R3, R0, 0x18 ;  /* 0x0000000003037211 */ /* 0x001fe400078ec0ff */
[----:B------:R-:W-:-:S03]  /*1afb0*/  SHF.L.U32 R0, R7, 0x1f, RZ ;  /* 0x0000001f07007819 */ /* 0x000fc600000006ff */
[----:B------:R-:W-:-:S04]  /*1afc0*/  VIADD R3, R3, 0x18 ;  /* 0x0000001803037836 */ /* 0x000fc80000000000 */
[----:B------:R-:W-:-:S04]  /*1afd0*/  IMAD R5, R6, 0x8, R3 ;  /* 0x0000000806057824 */ /* 0x000fc800078e0203 */
[----:B------:R-:W0:Y:S02]  /*1afe0*/  SYNCS.PHASECHK.TRANS64.TRYWAIT P0, [R5+URZ], R0 ;  /* 0x00000000050075a7 */ /* 0x000e24000800017f */
[----:B0-----:R-:W-:Y:S05]  /*1aff0*/  @!P0 BRA `(.L_x_566) ;  /* 0x0000000000d48947 */ /* 0x001fea0003800000 */
.L_x_576:
[----:B------:R-:W-:-:S05]  /*1b000*/  VIADD R6, R6, 0x1 ;  /* 0x0000000106067836 */ /* 0x000fca0000000000 */
[----:B------:R-:W-:-:S04]  /*1b010*/  ISETP.NE.AND P0, PT, R6, 0x3, PT ;  /* 0x000000030600780c */ /* 0x000fc80003f05270 */
[----:B0-----:R-:W-:Y:S02]  /*1b020*/  SEL R0, RZ, 0x1, P0 ;  /* 0x00000001ff007807 */ /* 0x001fe40000000000 */
[----:B------:R-:W-:Y:S02]  /*1b030*/  SEL R6, R6, RZ, P0 ;  /* 0x000000ff06067207 */ /* 0x000fe40000000000 */
[----:B------:R-:W-:-:S03]  /*1b040*/  LOP3.LUT R7, R7, R0, RZ, 0x3c, !PT ;  /* 0x0000000007077212 */ /* 0x000fc600078e3cff */
[----:B------:R-:W-:Y:S01]  /*1b050*/  IMAD R5, R6, 0x8, R3 ;  /* 0x0000000806057824 */ /* 0x000fe200078e0203 */
[----:B------:R-:W-:-:S04]  /*1b060*/  SHF.L.U32 R0, R7, 0x1f, RZ ;  /* 0x0000001f07007819 */ /* 0x000fc800000006ff */
[----:B------:R-:W0:Y:S02]  /*1b070*/  SYNCS.PHASECHK.TRANS64.TRYWAIT P0, [R5+URZ], R0 ;  /* 0x00000000050075a7 */ /* 0x000e24000800017f */
[----:B0-----:R-:W-:Y:S05]  /*1b080*/  @!P0 BRA `(.L_x_567) ;  /* 0x0000000000c48947 */ /* 0x001fea0003800000 */
.L_x_577:
[----:B0-----:R-:W-:-:S05]  /*1b090*/  VIADD R0, R6, 0x1 ;  /* 0x0000000106007836 */ /* 0x001fca0000000000 */
[----:B------:R-:W-:-:S04]  /*1b0a0*/  ISETP.NE.AND P0, PT, R0, 0x3, PT ;  /* 0x000000030000780c */ /* 0x000fc80003f05270 */
[----:B------:R-:W-:Y:S02]  /*1b0b0*/  SEL R2, RZ, 0x1, P0 ;  /* 0x00000001ff027807 */ /* 0x000fe40000000000 */
[----:B------:R-:W-:Y:S02]  /*1b0c0*/  SEL R0, R0, RZ, P0 ;  /* 0x000000ff00007207 */ /* 0x000fe40000000000 */
[----:B------:R-:W-:-:S03]  /*1b0d0*/  LOP3.LUT R2, R7, R2, RZ, 0x3c, !PT ;  /* 0x0000000207027212 */ /* 0x000fc600078e3cff */
[----:B------:R-:W-:Y:S01]  /*1b0e0*/  IMAD R3, R0, 0x8, R3 ;  /* 0x0000000800037824 */ /* 0x000fe200078e0203 */
[----:B------:R-:W-:-:S07]  /*1b0f0*/  SHF.L.U32 R0, R2, 0x1f, RZ ;  /* 0x0000001f02007819 */ /* 0x000fce00000006ff */
.L_x_568:
[----:B0-----:R0:W1:Y:S02]  /*1b100*/  SYNCS.PHASECHK.TRANS64.TRYWAIT P0, [R3+URZ], R0 ;  /* 0x00000000030075a7 */ /* 0x001064000800017f */
[----:B-1----:R-:W-:Y:S05]  /*1b110*/  @!P0 NANOSLEEP.SYNCS 0x989680 ;  /* 0x009896800000895d */ /* 0x002fea0003900000 */
[----:B------:R-:W1:Y:S02]  /*1b120*/  @!P0 SYNCS.PHASECHK.TRANS64 P0, [R3+URZ], R0 ;  /* 0x00000000030085a7 */ /* 0x000e64000800007f */
[----:B-1----:R-:W-:Y:S05]  /*1b130*/  @!P0 BRA `(.L_x_568) ;  /* 0xfffffffc00f08947 */ /* 0x002fea000383ffff */
.L_x_564:
[----:B------:R-:W-:Y:S05]  /*1b140*/  BSYNC B0 ;  /* 0x0000000000007941 */ /* 0x000fea0003800000 */
.L_x_563:
[----:B------:R-:W-:Y:S05]  /*1b150*/  EXIT ;  /* 0x000000000000794d */ /* 0x000fea0003800000 */
.L_x_21:
[----:B-1----:R1:W2:Y:S02]  /*1b160*/  SYNCS.PHASECHK.TRANS64.TRYWAIT P1, [R4+URZ], R3 ;  /* 0x00000003040075a7 */ /* 0x0022a4000802017f */
[----:B--2---:R-:W-:Y:S05]  /*1b170*/  @!P1 NANOSLEEP.SYNCS 0x989680 ;  /* 0x009896800000995d */ /* 0x004fea0003900000 */
[----:B------:R-:W2:Y:S02]  /*1b180*/  @!P1 SYNCS.PHASECHK.TRANS64 P1, [R4+URZ], R3 ;  /* 0x00000003040095a7 */ /* 0x000ea4000802007f */
[----:B--2---:R-:W-:Y:S05]  /*1b190*/  @!P1 BRA `(.L_x_21) ;  /* 0xfffffffc00f09947 */ /* 0x004fea000383ffff */
[----:B------:R-:W-:Y:S05]  /*1b1a0*/  BRA `(.L_x_20) ;  /* 0xfffffe6400307947 */ /* 0x000fea000383ffff */
.L_x_26:
[----:B-1----:R1:W2:Y:S02]  /*1b1b0*/  SYNCS.PHASECHK.TRANS64.TRYWAIT P1, [R4+URZ], R5 ;  /* 0x00000005040075a7 */ /* 0x0022a4000802017f */
[----:B--2---:R-:W-:Y:S05]  /*1b1c0*/  @!P1 NANOSLEEP.SYNCS 0x989680 ;  /* 0x009896800000995d */ /* 0x004fea0003900000 */
[----:B------:R-:W2:Y:S02]  /*1b1d0*/  @!P1 SYNCS.PHASECHK.TRANS64 P1, [R4+URZ], R5 ;  /* 0x00000005040095a7 */ /* 0x000ea4000802007f */
[----:B--2---:R-:W-:Y:S05]  /*1b1e0*/  @!P1 BRA `(.L_x_26) ;  /* 0xfffffffc00f09947 */ /* 0x004fea000383ffff */
[----:B------:R-:W-:Y:S05]  /*1b1f0*/  BRA `(.L_x_25) ;  /* 0xfffffe9800c07947 */ /* 0x000fea000383ffff */
.L_x_551:
[----:B------:R-:W-:Y:S01]  /*1b200*/  BSSY B1, `(.L_x_569) ;  /* 0x0000006000017945 */ /* 0x000fe20003800000 */
[----:B------:R-:W-:-:S07]  /*1b210*/  IMAD.MOV.U32 R15, RZ, RZ, -0x1 ;  /* 0xffffffffff0f7424 */ /* 0x000fce00078e00ff */
[----:B------:R-:W-:Y:S05]  /*1b220*/  WARPSYNC.COLLECTIVE R15, `(.L_x_570) ;  /* 0x000000000f0c7348 */ /* 0x000fea0003c00000 */
[----:B------:R-:W-:Y:S02]  /*1b230*/  ELECT P6, UR62, PT ;  /* 0x00000000003e782f */ /* 0x000fe400038c0000 */
[----:B------:R-:W-:Y:S01]  /*1b240*/  MOV R14, UR62 ;  /* 0x0000003e000e7c02 */ /* 0x000fe20008000f00 */
[----:B------:R-:W-:Y:S10]  /*1b250*/  ENDCOLLECTIVE ;  /* 0x000000000000791b */ /* 0x000ff40003800000 */
.L_x_570:
[----:B------:R-:W-:Y:S05]  /*1b260*/  BSYNC B1 ;  /* 0x0000000000017941 */ /* 0x000fea0003800000 */
.L_x_569:
[----:B------:R-:W-:Y:S05]  /*1b270*/  BRA `(.L_x_571) ;  /* 0xfffffff000247947 */ /* 0x000fea000383ffff */
.L_x_554:
[----:B0-----:R0:W2:Y:S02]  /*1b280*/  SYNCS.PHASECHK.TRANS64.TRYWAIT P0, [R8+URZ+0x18], R11 ;  /* 0x0000180b080075a7 */ /* 0x0010a4000800017f */
[----:B--2---:R-:W-:Y:S05]  /*1b290*/  @!P0 NANOSLEEP.SYNCS 0x989680 ;  /* 0x009896800000895d */ /* 0x004fea0003900000 */
[----:B------:R-:W2:Y:S02]  /*1b2a0*/  @!P0 SYNCS.PHASECHK.TRANS64 P0, [R8+URZ+0x18], R11 ;  /* 0x0000180b080085a7 */ /* 0x000ea4000800007f */
[----:B--2---:R-:W-:Y:S05]  /*1b2b0*/  @!P0 BRA `(.L_x_554) ;  /* 0xfffffffc00f08947 */ /* 0x004fea000383ffff */
[----:B------:R-:W-:Y:S05]  /*1b2c0*/  BRA `(.L_x_572) ;  /* 0xfffffff000687947 */ /* 0x000fea000383ffff */
.L_x_562:
[----:B------:R-:W-:Y:S01]  /*1b2d0*/  BSSY B0, `(.L_x_573) ;  /* 0x0000006000007945 */ /* 0x000fe20003800000 */
[----:B------:R-:W-:-:S07]  /*1b2e0*/  IMAD.MOV.U32 R15, RZ, RZ, -0x1 ;  /* 0xffffffffff0f7424 */ /* 0x000fce00078e00ff */
[----:B------:R-:W-:Y:S05]  /*1b2f0*/  WARPSYNC.COLLECTIVE R15, `(.L_x_574) ;  /* 0x000000000f0c7348 */ /* 0x000fea0003c00000 */
[----:B------:R-:W-:Y:S02]  /*1b300*/  ELECT P6, UR62, PT ;  /* 0x00000000003e782f */ /* 0x000fe400038c0000 */
[----:B------:R-:W-:Y:S01]  /*1b310*/  MOV R14, UR62 ;  /* 0x0000003e000e7c02 */ /* 0x000fe20008000f00 */
[----:B------:R-:W-:Y:S10]  /*1b320*/  ENDCOLLECTIVE ;  /* 0x000000000000791b */ /* 0x000ff40003800000 */
.L_x_574:
[----:B------:R-:W-:Y:S05]  /*1b330*/  BSYNC B0 ;  /* 0x0000000000007941 */ /* 0x000fea0003800000 */
.L_x_573:
[----:B------:R-:W-:Y:S05]  /*1b340*/  BRA `(.L_x_575) ;  /* 0xfffffff800f07947 */ /* 0x000fea000383ffff */
.L_x_566:
[----:B0-----:R0:W1:Y:S02]  /*1b350*/  SYNCS.PHASECHK.TRANS64.TRYWAIT P0, [R5+URZ], R0 ;  /* 0x00000000050075a7 */ /* 0x001064000800017f */
[----:B-1----:R-:W-:Y:S05]  /*1b360*/  @!P0 NANOSLEEP.SYNCS 0x989680 ;  /* 0x009896800000895d */ /* 0x002fea0003900000 */
[----:B------:R-:W1:Y:S02]  /*1b370*/  @!P0 SYNCS.PHASECHK.TRANS64 P0, [R5+URZ], R0 ;  /* 0x00000000050085a7 */ /* 0x000e64000800007f */
[----:B-1----:R-:W-:Y:S05]  /*1b380*/  @!P0 BRA `(.L_x_566) ;  /* 0xfffffffc00f08947 */ /* 0x002fea000383ffff */
[----:B------:R-:W-:Y:S05]  /*1b390*/  BRA `(.L_x_576) ;  /* 0xfffffffc00187947 */ /* 0x000fea000383ffff */
.L_x_567:
[----:B0-----:R0:W1:Y:S02]  /*1b3a0*/  SYNCS.PHASECHK.TRANS64.TRYWAIT P0, [R5+URZ], R0 ;  /* 0x00000000050075a7 */ /* 0x001064000800017f */
[----:B-1----:R-:W-:Y:S05]  /*1b3b0*/  @!P0 NANOSLEEP.SYNCS 0x989680 ;  /* 0x009896800000895d */ /* 0x002fea0003900000 */
[----:B------:R-:W1:Y:S02]  /*1b3c0*/  @!P0 SYNCS.PHASECHK.TRANS64 P0, [R5+URZ], R0 ;  /* 0x00000000050085a7 */ /* 0x000e64000800007f */
[----:B-1----:R-:W-:Y:S05]  /*1b3d0*/  @!P0 BRA `(.L_x_567) ;  /* 0xfffffffc00f08947 */ /* 0x002fea000383ffff */
[----:B------:R-:W-:Y:S05]  /*1b3e0*/  BRA `(.L_x_577) ;  /* 0xfffffffc00287947 */ /* 0x000fea000383ffff */
.L_x_578:
[----:B------:R-:W-:-:S00]  /*1b3f0*/  BRA `(.L_x_578) ;  /* 0xfffffffc00fc7947 */ /* 0x000fc0000383ffff */
[----:B------:R-:W-:-:S00]  /*1b400*/  NOP ;  /* 0x0000000000007918 */ /* 0x000fc00000000000 */
[----:B------:R-:W-:-:S00]  /*1b410*/  NOP ;  /* 0x0000000000007918 */ /* 0x000fc00000000000 */
[----:B------:R-:W-:-:S00]  /*1b420*/  NOP ;  /* 0x0000000000007918 */ /* 0x000fc00000000000 */
[----:B------:R-:W-:-:S00]  /*1b430*/  NOP ;  /* 0x0000000000007918 */ /* 0x000fc00000000000 */
[----:B------:R-:W-:-:S00]  /*1b440*/  NOP ;  /* 0x0000000000007918 */ /* 0x000fc00000000000 */
[----:B------:R-:W-:-:S00]  /*1b450*/  NOP ;  /* 0x0000000000007918 */ /* 0x000fc00000000000 */
[----:B------:R-:W-:-:S00]  /*1b460*/  NOP ;  /* 0x0000000000007918 */ /* 0x000fc00000000000 */
[----:B------:R-:W-:-:S00]  /*1b470*/  NOP ;  /* 0x0000000000007918 */ /* 0x000fc00000000000 */
.L_x_579:


//--------------------- .nv.global.init           --------------------------
	.section	.nv.global.init,"aw",@progbits
.nv.global.init:
	.type		$str$22,@object
	.size		$str$22,($str$23 - $str$22)
$str$22:
        /*0000*/ 	.byte	0x6b, 0x5f, 0x74, 0x69, 0x6c, 0x65, 0x5f, 0x63, 0x6f, 0x75, 0x6e, 0x74, 0x20, 0x3e, 0x3d, 0x20
        /*0010*/ 	.byte	0x31, 0x00
	.type		$str$23,@object
	.size		$str$23,(__unnamed_1 - $str$23)
$str$23:
        /*0012*/ 	.byte	0x2f, 0x74, 0x6d, 0x70, 0x2f, 0x63, 0x75, 0x74, 0x6c, 0x61, 0x73, 0x73, 0x5f, 0x73, 0x77, 0x65
        /*0022*/ 	.byte	0x65, 0x70, 0x5f, 0x73, 0x72, 0x63, 0x2f, 0x69, 0x6e, 0x63, 0x6c, 0x75, 0x64, 0x65, 0x2f, 0x63
        /*0032*/ 	.byte	0x75, 0x74, 0x6c, 0x61, 0x73, 0x73, 0x2f, 0x67, 0x65, 0x6d, 0x6d, 0x2f, 0x63, 0x6f, 0x6c, 0x6c
        /*0042*/ 	.byte	0x65, 0x63, 0x74, 0x69, 0x76, 0x65, 0x2f, 0x73, 0x6d, 0x39, 0x30, 0x5f, 0x6d, 0x6d, 0x61, 0x5f
        /*0052*/ 	.byte	0x74, 0x6d, 0x61, 0x5f, 0x67, 0x6d, 0x6d, 0x61, 0x5f, 0x73, 0x73, 0x5f, 0x77, 0x61, 0x72, 0x70
        /*0062*/ 	.byte	0x73, 0x70, 0x65, 0x63, 0x69, 0x61, 0x6c, 0x69, 0x7a, 0x65, 0x64, 0x2e, 0x68, 0x70, 0x70, 0x00
	.type		__unnamed_1,@object
	.size		__unnamed_1,(.L_0 - __unnamed_1)
__unnamed_1:
        /* <DEDUP_REMOVED lines=179> */
.L_0:


//--------------------- .nv.shared._ZN7cutlass13device_kernelINS_4gemm6kernel13GemmUniversalIN4cute5tupleIJiiiiEEENS1_10collective13CollectiveMmaINS1_34MainloopSm90TmaGmmaWarpSpecializedILi3ENS5_IJNS4_1CILi1EEENSA_ILi2EEESB_EEENS1_35KernelTmaWarpSpecializedCooperativeEEENS5_IJNSA_ILi256EEESG_NSA_ILi32EEEEEENS_10tfloat32_tENS5_IJlSB_lEEESJ_SK_NS4_8TiledMMAINS4_8MMA_AtomIJNS4_4SM904GMMA30MMA_64x256x8_F32TF32TF32_SS_TNILNSO_7ScaleInE1ELSQ_1EEEEEENS4_6LayoutINS5_IJSC_SB_SB_EEENS5_IJSB_NSA_ILi0EEESV_EEEEENS5_IJNS4_10UnderscoreESY_SY_EEEEENS4_23SM90_TMA_LOAD_MULTICASTENS4_14ComposedLayoutINS4_7SwizzleILi3ELi4ELi3EEENS4_18smem_ptr_flag_bitsILi32EEENST_INS5_IJNSA_ILi8EEESH_EEENS5_IJSH_SB_EEEEEEEvNS4_8identityENS4_13SM90_TMA_LOADES1B_vS1C_EENS_8epilogue10collective6detail29Sm90TmaWarpSpecializedAdapterINS1G_15DefaultEpilogueISJ_SK_SK_NS1F_6thread17LinearCombinationISJ_Li1EffLNS1K_9ScaleType4KindE0ELNS_15FloatRoundStyleE2ESJ_EENS1_15EpilogueDefaultEEEEEvvEEEEvNT_6ParamsE --------------------------
	.section	.nv.shared._ZN7cutlass13device_kernelINS_4gemm6kernel13GemmUniversalIN4cute5tupleIJiiiiEEENS1_10collective13CollectiveMmaINS1_34MainloopSm90TmaGmmaWarpSpecializedILi3ENS5_IJNS4_1CILi1EEENSA_ILi2EEESB_EEENS1_35KernelTmaWarpSpecializedCooperativeEEENS5_IJNSA_ILi256EEESG_NSA_ILi32EEEEEENS_10tfloat32_tENS5_IJlSB_lEEESJ_SK_NS4_8TiledMMAINS4_8MMA_AtomIJNS4_4SM904GMMA30MMA_64x256x8_F32TF32TF32_SS_TNILNSO_7ScaleInE1ELSQ_1EEEEEENS4_6LayoutINS5_IJSC_SB_SB_EEENS5_IJSB_NSA_ILi0EEESV_EEEEENS5_IJNS4_10UnderscoreESY_SY_EEEEENS4_23SM90_TMA_LOAD_MULTICASTENS4_14ComposedLayoutINS4_7SwizzleILi3ELi4ELi3EEENS4_18smem_ptr_flag_bitsILi32EEENST_INS5_IJNSA_ILi8EEESH_EEENS5_IJSH_SB_EEEEEEEvNS4_8identityENS4_13SM90_TMA_LOADES1B_vS1C_EENS_8epilogue10collective6detail29Sm90TmaWarpSpecializedAdapterINS1G_15DefaultEpilogueISJ_SK_SK_NS1F_6thread17LinearCombinationISJ_Li1EffLNS1K_9ScaleType4KindE0ELNS_15FloatRoundStyleE2ESJ_EENS1_15EpilogueDefaultEEEEEvvEEEEvNT_6ParamsE,"aw",@nobits
	.sectionflags	@""
	.align	16
	.zero		1024


//--------------------- .nv.shared.reserved.0     --------------------------
	.section	.nv.shared.reserved.0,"aw",@nobits
	.weak		__nv_reservedSMEM_offset_0_alias
	.size		__nv_reservedSMEM_offset_0_alias, 0, 0
	.other		__nv_reservedSMEM_offset_0_alias,@"STO_CUDA_RESERVED_SHARED STV_DEFAULT"
__nv_reservedSMEM_offset_0_alias:
	.zero		0


//--------------------- .nv.global                --------------------------
	.section	.nv.global,"aw",@nobits
.nv.global:
	.type		_ZN40_INTERNAL_ff44eb11_4_k_cu_cb0963ff_238524cute1_E,@object
	.size		_ZN40_INTERNAL_ff44eb11_4_k_cu_cb0963ff_238524cute1_E,(_ZN40_INTERNAL_ff44eb11_4_k_cu_cb0963ff_238524cuda3std3__45__cpo6cbeginE - _ZN40_INTERNAL_ff44eb11_4_k_cu_cb0963ff_238524cute1_E)
_ZN40_INTERNAL_ff44eb11_4_k_cu_cb0963ff_238524cute1_E:
	.zero		1
	.type		_ZN40_INTERNAL_ff44eb11_4_k_cu_cb0963ff_238524cuda3std3__45__cpo6cbeginE,@object
	.size		_ZN40_INTERNAL_ff44eb11_4_k_cu_cb0963ff_238524cuda3std3__45__cpo6cbeginE,(_ZN40_INTERNAL_ff44eb11_4_k_cu_cb0963ff_238524cuda3std3__48in_placeE - _ZN40_INTERNAL_ff44eb11_4_k_cu_cb0963ff_238524cuda3std3__45__cpo6cbeginE)
_ZN40_INTERNAL_ff44eb11_4_k_cu_cb0963ff_238524cuda3std3__45__cpo6cbeginE:
	.zero		1
	.type		_ZN40_INTERNAL_ff44eb11_4_k_cu_cb0963ff_238524cuda3std3__48in_placeE,@object
	.size		_ZN40_INTERNAL_ff44eb11_4_k_cu_cb0963ff_238524cuda3std3__48in_placeE,(_ZN40_INTERNAL_ff44eb11_4_k_cu_cb0963ff_238524cuda3std6ranges3__45__cpo9iter_moveE - _ZN40_INTERNAL_ff44eb11_4_k_cu_cb0963ff_238524cuda3std3__48in_placeE)
_ZN40_INTERNAL_ff44eb11_4_k_cu_cb0963ff_238524cuda3std3__48in_placeE:
	.zero		1
	.type		_ZN40_INTERNAL_ff44eb11_4_k_cu_cb0963ff_238524cuda3std6ranges3__45__cpo9iter_moveE,@object
	.size		_ZN40_INTERNAL_ff44eb11_4_k_cu_cb0963ff_238524cuda3std6ranges3__45__cpo9iter_moveE,(_ZN40_INTERNAL_ff44eb11_4_k_cu_cb0963ff_238524cuda3std3__45__cpo5beginE - _ZN40_INTERNAL_ff44eb11_4_k_cu_cb0963ff_238524cuda3std6ranges3__45__cpo9iter_moveE)
_ZN40_INTERNAL_ff44eb11_4_k_cu_cb0963ff_238524cuda3std6ranges3__45__cpo9iter_moveE:
	.zero		1
	.type		_ZN40_INTERNAL_ff44eb11_4_k_cu_cb0963ff_238524cuda3std3__45__cpo5beginE,@object
	.size		_ZN40_INTERNAL_ff44eb11_4_k_cu_cb0963ff_238524cuda3std3__45__cpo5beginE,(_ZN40_INTERNAL_ff44eb11_4_k_cu_cb0963ff_238524cuda3std3__442_GLOBAL__N__ff44eb11_4_k_cu_cb0963ff_238526ignoreE - _ZN40_INTERNAL_ff44eb11_4_k_cu_cb0963ff_238524cuda3std3__45__cpo5beginE)
_ZN40_INTERNAL_ff44eb11_4_k_cu_cb0963ff_238524cuda3std3__45__cpo5beginE:
	.zero		1
	.type		_ZN40_INTERNAL_ff44eb11_4_k_cu_cb0963ff_238524cuda3std3__442_GLOBAL__N__ff44eb11_4_k_cu_cb0963ff_238526ignoreE,@object
	.size		_ZN40_INTERNAL_ff44eb11_4_k_cu_cb0963ff_238524cuda3std3__442_GLOBAL__N__ff44eb11_4_k_cu_cb0963ff_238526ignoreE,(_ZN40_INTERNAL_ff44eb11_4_k_cu_cb0963ff_238524cute7productE - _ZN40_INTERNAL_ff44eb11_4_k_cu_cb0963ff_238524cuda3std3__442_GLOBAL__N__ff44eb11_4_k_cu_cb0963ff_238526ignoreE)
_ZN40_INTERNAL_ff44eb11_4_k_cu_cb0963ff_238524cuda3std3__442_GLOBAL__N__ff44eb11_4_k_cu_cb0963ff_238526ignoreE:
	.zero		1
	.type		_ZN40_INTERNAL_ff44eb11_4_k_cu_cb0963ff_238524cute7productE,@object
	.size		_ZN40_INTERNAL_ff44eb11_4_k_cu_cb0963ff_238524cute7productE,(_ZN40_INTERNAL_ff44eb11_4_k_cu_cb0963ff_238524cuda3std3__45__cpo3endE - _ZN40_INTERNAL_ff44eb11_4_k_cu_cb0963ff_238524cute7productE)
_ZN40_INTERNAL_ff44eb11_4_k_cu_cb0963ff_238524cute7productE:
	.zero		1
	.type		_ZN40_INTERNAL_ff44eb11_4_k_cu_cb0963ff_238524cuda3std3__45__cpo3endE,@object
	.size		_ZN40_INTERNAL_ff44eb11_4_k_cu_cb0963ff_238524cuda3std3__45__cpo3endE,(_ZN40_INTERNAL_ff44eb11_4_k_cu_cb0963ff_238524cuda3std3__419piecewise_constructE - _ZN40_INTERNAL_ff44eb11_4_k_cu_cb0963ff_238524cuda3std3__45__cpo3endE)
_ZN40_INTERNAL_ff44eb11_4_k_cu_cb0963ff_238524cuda3std3__45__cpo3endE:
	.zero		1
	.type		_ZN40_INTERNAL_ff44eb11_4_k_cu_cb0963ff_238524cuda3std3__419piecewise_constructE,@object
	.size		_ZN40_INTERNAL_ff44eb11_4_k_cu_cb0963ff_238524cuda3std3__419piecewise_constructE,(_ZN40_INTERNAL_ff44eb11_4_k_cu_cb0963ff_238524cuda3std3__45__cpo4cendE - _ZN40_INTERNAL_ff44eb11_4_k_cu_cb0963ff_238524cuda3std3__419piecewise_constructE)
_ZN40_INTERNAL_ff44eb11_4_k_cu_cb0963ff_238524cuda3std3__419piecewise_constructE:
	.zero		1
	.type		_ZN40_INTERNAL_ff44eb11_4_k_cu_cb0963ff_238524cuda3std3__45__cpo4cendE,@object
	.size		_ZN40_INTERNAL_ff44eb11_4_k_cu_cb0963ff_238524cuda3std3__45__cpo4cendE,(_ZN40_INTERNAL_ff44eb11_4_k_cu_cb0963ff_238524cuda3std6ranges3__45__cpo4swapE - _ZN40_INTERNAL_ff44eb11_4_k_cu_cb0963ff_238524cuda3std3__45__cpo4cendE)
_ZN40_INTERNAL_ff44eb11_4_k_cu_cb0963ff_238524cuda3std3__45__cpo4cendE:
	.zero		1
	.type		_ZN40_INTERNAL_ff44eb11_4_k_cu_cb0963ff_238524cuda3std6ranges3__45__cpo4swapE,@object
	.size		_ZN40_INTERNAL_ff44eb11_4_k_cu_cb0963ff_238524cuda3std6ranges3__45__cpo4swapE,(.L_8 - _ZN40_INTERNAL_ff44eb11_4_k_cu_cb0963ff_238524cuda3std6ranges3__45__cpo4swapE)
_ZN40_INTERNAL_ff44eb11_4_k_cu_cb0963ff_238524cuda3std6ranges3__45__cpo4swapE:
	.zero		1
.L_8:


//--------------------- .nv.constant0._ZN7cutlass13device_kernelINS_4gemm6kernel13GemmUniversalIN4cute5tupleIJiiiiEEENS1_10collective13CollectiveMmaINS1_34MainloopSm90TmaGmmaWarpSpecializedILi3ENS5_IJNS4_1CILi1EEENSA_ILi2EEESB_EEENS1_35KernelTmaWarpSpecializedCooperativeEEENS5_IJNSA_ILi256EEESG_NSA_ILi32EEEEEENS_10tfloat32_tENS5_IJlSB_lEEESJ_SK_NS4_8TiledMMAINS4_8MMA_AtomIJNS4_4SM904GMMA30MMA_64x256x8_F32TF32TF32_SS_TNILNSO_7ScaleInE1ELSQ_1EEEEEENS4_6LayoutINS5_IJSC_SB_SB_EEENS5_IJSB_NSA_ILi0EEESV_EEEEENS5_IJNS4_10UnderscoreESY_SY_EEEEENS4_23SM90_TMA_LOAD_MULTICASTENS4_14ComposedLayoutINS4_7SwizzleILi3ELi4ELi3EEENS4_18smem_ptr_flag_bitsILi32EEENST_INS5_IJNSA_ILi8EEESH_EEENS5_IJSH_SB_EEEEEEEvNS4_8identityENS4_13SM90_TMA_LOADES1B_vS1C_EENS_8epilogue10collective6detail29Sm90TmaWarpSpecializedAdapterINS1G_15DefaultEpilogueISJ_SK_SK_NS1F_6thread17LinearCombinationISJ_Li1EffLNS1K_9ScaleType4KindE0ELNS_15FloatRoundStyleE2ESJ_EENS1_15EpilogueDefaultEEEEEvvEEEEvNT_6ParamsE --------------------------
	.section	.nv.constant0._ZN7cutlass13device_kernelINS_4gemm6kernel13GemmUniversalIN4cute5tupleIJiiiiEEENS1_10collective13CollectiveMmaINS1_34MainloopSm90TmaGmmaWarpSpecializedILi3ENS5_IJNS4_1CILi1EEENSA_ILi2EEESB_EEENS1_35KernelTmaWarpSpecializedCooperativeEEENS5_IJNSA_ILi256EEESG_NSA_ILi32EEEEEENS_10tfloat32_tENS5_IJlSB_lEEESJ_SK_NS4_8TiledMMAINS4_8MMA_AtomIJNS4_4SM904GMMA30MMA_64x256x8_F32TF32TF32_SS_TNILNSO_7ScaleInE1ELSQ_1EEEEEENS4_6LayoutINS5_IJSC_SB_SB_EEENS5_IJSB_NSA_ILi0EEESV_EEEEENS5_IJNS4_10UnderscoreESY_SY_EEEEENS4_23SM90_TMA_LOAD_MULTICASTENS4_14ComposedLayoutINS4_7SwizzleILi3ELi4ELi3EEENS4_18smem_ptr_flag_bitsILi32EEENST_INS5_IJNSA_ILi8EEESH_EEENS5_IJSH_SB_EEEEEEEvNS4_8identityENS4_13SM90_TMA_LOADES1B_vS1C_EENS_8epilogue10collective6detail29Sm90TmaWarpSpecializedAdapterINS1G_15DefaultEpilogueISJ_SK_SK_NS1F_6thread17LinearCombinationISJ_Li1EffLNS1K_9ScaleType4KindE0ELNS_15FloatRoundStyleE2ESJ_EENS1_15EpilogueDefaultEEEEEvvEEEEvNT_6ParamsE,"a",@progbits
	.sectionflags	@""
	.align	4
.nv.constant0._ZN7cutlass13device_kernelINS_4gemm6kernel13GemmUniversalIN4cute5tupleIJiiiiEEENS1_10collective13CollectiveMmaINS1_34MainloopSm90TmaGmmaWarpSpecializedILi3ENS5_IJNS4_1CILi1EEENSA_ILi2EEESB_EEENS1_35KernelTmaWarpSpecializedCooperativeEEENS5_IJNSA_ILi256EEESG_NSA_ILi32EEEEEENS_10tfloat32_tENS5_IJlSB_lEEESJ_SK_NS4_8TiledMMAINS4_8MMA_AtomIJNS4_4SM904GMMA30MMA_64x256x8_F32TF32TF32_SS_TNILNSO_7ScaleInE1ELSQ_1EEEEEENS4_6LayoutINS5_IJSC_SB_SB_EEENS5_IJSB_NSA_ILi0EEESV_EEEEENS5_IJNS4_10UnderscoreESY_SY_EEEEENS4_23SM90_TMA_LOAD_MULTICASTENS4_14ComposedLayoutINS4_7SwizzleILi3ELi4ELi3EEENS4_18smem_ptr_flag_bitsILi32EEENST_INS5_IJNSA_ILi8EEESH_EEENS5_IJSH_SB_EEEEEEEvNS4_8identityENS4_13SM90_TMA_LOADES1B_vS1C_EENS_8epilogue10collective6detail29Sm90TmaWarpSpecializedAdapterINS1G_15DefaultEpilogueISJ_SK_SK_NS1F_6thread17LinearCombinationISJ_Li1EffLNS1K_9ScaleType4KindE0ELNS_15FloatRoundStyleE2ESJ_EENS1_15EpilogueDefaultEEEEEvvEEEEvNT_6ParamsE:
	.zero		1664


//--------------------- SYMBOLS --------------------------

	.type		.nv.reservedSmem.offset0,@object
	.size		.nv.reservedSmem.offset0,0x4
	.type		__assertfail,@function
